//
// Generated by NVIDIA NVVM Compiler
//
// Compiler Build ID: CL-36424714
// Cuda compilation tools, release 13.0, V13.0.88
// Based on NVVM 20.0.0
//

.version 9.0
.target sm_100
.address_size 64

	// .globl	_Z12mynaiveSgemmPfS_S_iii
// _ZZ13mySgemm_tiledPfS_S_iiiE5shr_a has been demoted
// _ZZ13mySgemm_tiledPfS_S_iiiE5shr_b has been demoted
// _ZZ21mySgemm_tiled_nonconfPfS_S_iiiE5shr_a has been demoted
// _ZZ21mySgemm_tiled_nonconfPfS_S_iiiE5shr_b has been demoted
// _ZZ34mySgemm_tiled_nonconf_doublebufferPfS_S_iiiE5shr_a has been demoted
// _ZZ34mySgemm_tiled_nonconf_doublebufferPfS_S_iiiE5shr_b has been demoted

.visible .entry _Z12mynaiveSgemmPfS_S_iii(
	.param .u64 .ptr .align 1 _Z12mynaiveSgemmPfS_S_iii_param_0,
	.param .u64 .ptr .align 1 _Z12mynaiveSgemmPfS_S_iii_param_1,
	.param .u64 .ptr .align 1 _Z12mynaiveSgemmPfS_S_iii_param_2,
	.param .u32 _Z12mynaiveSgemmPfS_S_iii_param_3,
	.param .u32 _Z12mynaiveSgemmPfS_S_iii_param_4,
	.param .u32 _Z12mynaiveSgemmPfS_S_iii_param_5
)
{
	.reg .pred 	%p<13>;
	.reg .b32 	%r<43>;
	.reg .b32 	%f<68>;
	.reg .b64 	%rd<53>;

	ld.param.u64 	%rd7, [_Z12mynaiveSgemmPfS_S_iii_param_0];
	ld.param.u64 	%rd8, [_Z12mynaiveSgemmPfS_S_iii_param_1];
	ld.param.u64 	%rd6, [_Z12mynaiveSgemmPfS_S_iii_param_2];
	ld.param.u32 	%r20, [_Z12mynaiveSgemmPfS_S_iii_param_3];
	ld.param.u32 	%r18, [_Z12mynaiveSgemmPfS_S_iii_param_4];
	ld.param.u32 	%r19, [_Z12mynaiveSgemmPfS_S_iii_param_5];
	cvta.to.global.u64 	%rd1, %rd8;
	cvta.to.global.u64 	%rd2, %rd7;
	mov.u32 	%r22, %ntid.x;
	mov.u32 	%r23, %ctaid.x;
	mov.u32 	%r24, %tid.x;
	mad.lo.s32 	%r1, %r22, %r23, %r24;
	mov.u32 	%r25, %ntid.y;
	mov.u32 	%r26, %ctaid.y;
	mov.u32 	%r27, %tid.y;
	mad.lo.s32 	%r28, %r25, %r26, %r27;
	setp.ge.s32 	%p1, %r1, %r18;
	setp.ge.s32 	%p2, %r28, %r20;
	or.pred  	%p3, %p1, %p2;
	@%p3 bra 	$L__BB0_14;
	setp.lt.s32 	%p4, %r19, 1;
	mov.f32 	%f67, 0f00000000;
	@%p4 bra 	$L__BB0_13;
	mul.lo.s32 	%r3, %r19, %r28;
	and.b32  	%r4, %r19, 7;
	setp.lt.u32 	%p5, %r19, 8;
	mov.f32 	%f67, 0f00000000;
	mov.b32 	%r41, 0;
	@%p5 bra 	$L__BB0_5;
	and.b32  	%r41, %r19, 2147483640;
	neg.s32 	%r39, %r41;
	shl.b32 	%r7, %r18, 3;
	mul.wide.u32 	%rd9, %r3, 4;
	add.s64 	%rd10, %rd9, %rd2;
	add.s64 	%rd52, %rd10, 16;
	mov.f32 	%f67, 0f00000000;
	mul.wide.s32 	%rd13, %r18, 4;
	mov.u32 	%r38, %r1;
$L__BB0_4:
	.pragma "nounroll";
	ld.global.nc.f32 	%f17, [%rd52+-16];
	mul.wide.s32 	%rd11, %r38, 4;
	add.s64 	%rd12, %rd1, %rd11;
	ld.global.nc.f32 	%f18, [%rd12];
	fma.rn.f32 	%f19, %f17, %f18, %f67;
	ld.global.nc.f32 	%f20, [%rd52+-12];
	add.s64 	%rd14, %rd12, %rd13;
	ld.global.nc.f32 	%f21, [%rd14];
	fma.rn.f32 	%f22, %f20, %f21, %f19;
	ld.global.nc.f32 	%f23, [%rd52+-8];
	add.s64 	%rd15, %rd14, %rd13;
	ld.global.nc.f32 	%f24, [%rd15];
	fma.rn.f32 	%f25, %f23, %f24, %f22;
	ld.global.nc.f32 	%f26, [%rd52+-4];
	add.s64 	%rd16, %rd15, %rd13;
	ld.global.nc.f32 	%f27, [%rd16];
	fma.rn.f32 	%f28, %f26, %f27, %f25;
	ld.global.nc.f32 	%f29, [%rd52];
	add.s64 	%rd17, %rd16, %rd13;
	ld.global.nc.f32 	%f30, [%rd17];
	fma.rn.f32 	%f31, %f29, %f30, %f28;
	ld.global.nc.f32 	%f32, [%rd52+4];
	add.s64 	%rd18, %rd17, %rd13;
	ld.global.nc.f32 	%f33, [%rd18];
	fma.rn.f32 	%f34, %f32, %f33, %f31;
	ld.global.nc.f32 	%f35, [%rd52+8];
	add.s64 	%rd19, %rd18, %rd13;
	ld.global.nc.f32 	%f36, [%rd19];
	fma.rn.f32 	%f37, %f35, %f36, %f34;
	ld.global.nc.f32 	%f38, [%rd52+12];
	add.s64 	%rd20, %rd19, %rd13;
	ld.global.nc.f32 	%f39, [%rd20];
	fma.rn.f32 	%f67, %f38, %f39, %f37;
	add.s32 	%r39, %r39, 8;
	add.s32 	%r38, %r38, %r7;
	add.s64 	%rd52, %rd52, 32;
	setp.ne.s32 	%p6, %r39, 0;
	@%p6 bra 	$L__BB0_4;
$L__BB0_5:
	setp.eq.s32 	%p7, %r4, 0;
	@%p7 bra 	$L__BB0_13;
	and.b32  	%r13, %r19, 3;
	setp.lt.u32 	%p8, %r4, 4;
	@%p8 bra 	$L__BB0_8;
	add.s32 	%r30, %r41, %r3;
	mul.wide.u32 	%rd21, %r30, 4;
	add.s64 	%rd22, %rd2, %rd21;
	ld.global.nc.f32 	%f41, [%rd22];
	mad.lo.s32 	%r31, %r41, %r18, %r1;
	mul.wide.s32 	%rd23, %r31, 4;
	add.s64 	%rd24, %rd1, %rd23;
	ld.global.nc.f32 	%f42, [%rd24];
	fma.rn.f32 	%f43, %f41, %f42, %f67;
	cvt.u64.u32 	%rd25, %r3;
	cvt.u64.u32 	%rd26, %r41;
	add.s64 	%rd27, %rd26, %rd25;
	shl.b64 	%rd28, %rd27, 2;
	add.s64 	%rd29, %rd2, %rd28;
	ld.global.nc.f32 	%f44, [%rd29+4];
	mul.wide.s32 	%rd30, %r18, 4;
	add.s64 	%rd31, %rd24, %rd30;
	ld.global.nc.f32 	%f45, [%rd31];
	fma.rn.f32 	%f46, %f44, %f45, %f43;
	ld.global.nc.f32 	%f47, [%rd29+8];
	add.s64 	%rd32, %rd31, %rd30;
	ld.global.nc.f32 	%f48, [%rd32];
	fma.rn.f32 	%f49, %f47, %f48, %f46;
	ld.global.nc.f32 	%f50, [%rd29+12];
	add.s64 	%rd33, %rd32, %rd30;
	ld.global.nc.f32 	%f51, [%rd33];
	fma.rn.f32 	%f67, %f50, %f51, %f49;
	add.s32 	%r41, %r41, 4;
$L__BB0_8:
	setp.eq.s32 	%p9, %r13, 0;
	@%p9 bra 	$L__BB0_13;
	setp.eq.s32 	%p10, %r13, 1;
	@%p10 bra 	$L__BB0_11;
	add.s32 	%r32, %r41, %r3;
	mul.wide.u32 	%rd34, %r32, 4;
	add.s64 	%rd35, %rd2, %rd34;
	ld.global.nc.f32 	%f53, [%rd35];
	mad.lo.s32 	%r33, %r41, %r18, %r1;
	mul.wide.s32 	%rd36, %r33, 4;
	add.s64 	%rd37, %rd1, %rd36;
	ld.global.nc.f32 	%f54, [%rd37];
	fma.rn.f32 	%f55, %f53, %f54, %f67;
	cvt.u64.u32 	%rd38, %r3;
	cvt.u64.u32 	%rd39, %r41;
	add.s64 	%rd40, %rd39, %rd38;
	shl.b64 	%rd41, %rd40, 2;
	add.s64 	%rd42, %rd2, %rd41;
	ld.global.nc.f32 	%f56, [%rd42+4];
	mul.wide.s32 	%rd43, %r18, 4;
	add.s64 	%rd44, %rd37, %rd43;
	ld.global.nc.f32 	%f57, [%rd44];
	fma.rn.f32 	%f67, %f56, %f57, %f55;
	add.s32 	%r41, %r41, 2;
$L__BB0_11:
	and.b32  	%r34, %r19, 1;
	setp.eq.b32 	%p11, %r34, 1;
	not.pred 	%p12, %p11;
	@%p12 bra 	$L__BB0_13;
	add.s32 	%r35, %r41, %r3;
	mul.wide.u32 	%rd45, %r35, 4;
	add.s64 	%rd46, %rd2, %rd45;
	ld.global.nc.f32 	%f58, [%rd46];
	mad.lo.s32 	%r36, %r41, %r18, %r1;
	mul.wide.s32 	%rd47, %r36, 4;
	add.s64 	%rd48, %rd1, %rd47;
	ld.global.nc.f32 	%f59, [%rd48];
	fma.rn.f32 	%f67, %f58, %f59, %f67;
$L__BB0_13:
	mad.lo.s32 	%r37, %r18, %r28, %r1;
	cvta.to.global.u64 	%rd49, %rd6;
	mul.wide.s32 	%rd50, %r37, 4;
	add.s64 	%rd51, %rd49, %rd50;
	st.global.f32 	[%rd51], %f67;
$L__BB0_14:
	ret;

}
	// .globl	_Z13mySgemm_tiledPfS_S_iii
.visible .entry _Z13mySgemm_tiledPfS_S_iii(
	.param .u64 .ptr .align 1 _Z13mySgemm_tiledPfS_S_iii_param_0,
	.param .u64 .ptr .align 1 _Z13mySgemm_tiledPfS_S_iii_param_1,
	.param .u64 .ptr .align 1 _Z13mySgemm_tiledPfS_S_iii_param_2,
	.param .u32 _Z13mySgemm_tiledPfS_S_iii_param_3,
	.param .u32 _Z13mySgemm_tiledPfS_S_iii_param_4,
	.param .u32 _Z13mySgemm_tiledPfS_S_iii_param_5
)
{
	.reg .pred 	%p<7>;
	.reg .b32 	%r<84>;
	.reg .b32 	%f<475>;
	.reg .b64 	%rd<24>;
	// demoted variable
	.shared .align 4 .b8 _ZZ13mySgemm_tiledPfS_S_iiiE5shr_a[4096];
	// demoted variable
	.shared .align 4 .b8 _ZZ13mySgemm_tiledPfS_S_iiiE5shr_b[4096];
	ld.param.u32 	%r11, [_Z13mySgemm_tiledPfS_S_iii_param_3];
	ld.param.u32 	%r9, [_Z13mySgemm_tiledPfS_S_iii_param_4];
	mov.u32 	%r12, %ctaid.x;
	mov.u32 	%r13, %ctaid.y;
	shr.s32 	%r14, %r9, 31;
	shr.u32 	%r15, %r14, 25;
	add.s32 	%r16, %r9, %r15;
	shr.s32 	%r17, %r16, 7;
	setp.ge.s32 	%p1, %r12, %r17;
	shr.s32 	%r18, %r11, 31;
	shr.u32 	%r19, %r18, 25;
	add.s32 	%r20, %r11, %r19;
	shr.s32 	%r21, %r20, 7;
	setp.ge.s32 	%p2, %r13, %r21;
	or.pred  	%p3, %p2, %p1;
	@%p3 bra 	$L__BB1_7;
	ld.param.u32 	%r78, [_Z13mySgemm_tiledPfS_S_iii_param_5];
	setp.lt.s32 	%p4, %r78, 8;
	mov.f32 	%f411, 0f00000000;
	mov.f32 	%f412, %f411;
	mov.f32 	%f413, %f411;
	mov.f32 	%f414, %f411;
	mov.f32 	%f415, %f411;
	mov.f32 	%f416, %f411;
	mov.f32 	%f417, %f411;
	mov.f32 	%f418, %f411;
	mov.f32 	%f419, %f411;
	mov.f32 	%f420, %f411;
	mov.f32 	%f421, %f411;
	mov.f32 	%f422, %f411;
	mov.f32 	%f423, %f411;
	mov.f32 	%f424, %f411;
	mov.f32 	%f425, %f411;
	mov.f32 	%f426, %f411;
	mov.f32 	%f427, %f411;
	mov.f32 	%f428, %f411;
	mov.f32 	%f429, %f411;
	mov.f32 	%f430, %f411;
	mov.f32 	%f431, %f411;
	mov.f32 	%f432, %f411;
	mov.f32 	%f433, %f411;
	mov.f32 	%f434, %f411;
	mov.f32 	%f435, %f411;
	mov.f32 	%f436, %f411;
	mov.f32 	%f437, %f411;
	mov.f32 	%f438, %f411;
	mov.f32 	%f439, %f411;
	mov.f32 	%f440, %f411;
	mov.f32 	%f441, %f411;
	mov.f32 	%f442, %f411;
	mov.f32 	%f443, %f411;
	mov.f32 	%f444, %f411;
	mov.f32 	%f445, %f411;
	mov.f32 	%f446, %f411;
	mov.f32 	%f447, %f411;
	mov.f32 	%f448, %f411;
	mov.f32 	%f449, %f411;
	mov.f32 	%f450, %f411;
	mov.f32 	%f451, %f411;
	mov.f32 	%f452, %f411;
	mov.f32 	%f453, %f411;
	mov.f32 	%f454, %f411;
	mov.f32 	%f455, %f411;
	mov.f32 	%f456, %f411;
	mov.f32 	%f457, %f411;
	mov.f32 	%f458, %f411;
	mov.f32 	%f459, %f411;
	mov.f32 	%f460, %f411;
	mov.f32 	%f461, %f411;
	mov.f32 	%f462, %f411;
	mov.f32 	%f463, %f411;
	mov.f32 	%f464, %f411;
	mov.f32 	%f465, %f411;
	mov.f32 	%f466, %f411;
	mov.f32 	%f467, %f411;
	mov.f32 	%f468, %f411;
	mov.f32 	%f469, %f411;
	mov.f32 	%f470, %f411;
	mov.f32 	%f471, %f411;
	mov.f32 	%f472, %f411;
	mov.f32 	%f473, %f411;
	mov.f32 	%f474, %f411;
	@%p4 bra 	$L__BB1_6;
	ld.param.u32 	%r79, [_Z13mySgemm_tiledPfS_S_iii_param_5];
	shr.s32 	%r23, %r79, 31;
	shr.u32 	%r24, %r23, 29;
	add.s32 	%r25, %r79, %r24;
	shr.s32 	%r1, %r25, 3;
	mov.b32 	%r81, 0;
	mov.f32 	%f411, 0f00000000;
	mov.u32 	%r27, %tid.x;
	shl.b32 	%r28, %r27, 5;
	mov.u32 	%r29, _ZZ13mySgemm_tiledPfS_S_iiiE5shr_b;
	add.s32 	%r30, %r28, %r29;
	add.s32 	%r3, %r30, 16;
$L__BB1_3:
	ld.param.u32 	%r80, [_Z13mySgemm_tiledPfS_S_iii_param_5];
	ld.param.u32 	%r76, [_Z13mySgemm_tiledPfS_S_iii_param_4];
	ld.param.u64 	%rd22, [_Z13mySgemm_tiledPfS_S_iii_param_1];
	ld.param.u64 	%rd21, [_Z13mySgemm_tiledPfS_S_iii_param_0];
	shl.b32 	%r31, %r81, 3;
	mov.u32 	%r32, %ctaid.y;
	shl.b32 	%r33, %r32, 7;
	mov.u32 	%r34, %ntid.x;
	mov.u32 	%r35, %tid.y;
	mad.lo.s32 	%r36, %r34, %r35, %r27;
	shr.u32 	%r37, %r36, 1;
	add.s32 	%r38, %r33, %r37;
	shl.b32 	%r39, %r36, 2;
	and.b32  	%r40, %r39, 4;
	mad.lo.s32 	%r41, %r80, %r38, %r40;
	add.s32 	%r42, %r41, %r31;
	cvta.to.global.u64 	%rd4, %rd21;
	mul.wide.s32 	%rd5, %r42, 4;
	add.s64 	%rd6, %rd4, %rd5;
	ld.global.nc.v4.f32 	{%f259, %f260, %f261, %f262}, [%rd6];
	shl.b32 	%r43, %r36, 4;
	and.b32  	%r44, %r43, 16;
	shl.b32 	%r45, %r37, 5;
	or.b32  	%r46, %r45, %r44;
	mov.u32 	%r47, _ZZ13mySgemm_tiledPfS_S_iiiE5shr_a;
	add.s32 	%r48, %r47, %r46;
	st.shared.v4.f32 	[%r48], {%f259, %f260, %f261, %f262};
	shr.u32 	%r49, %r36, 5;
	add.s32 	%r50, %r31, %r49;
	and.b32  	%r51, %r39, 124;
	mov.u32 	%r52, %ctaid.x;
	shl.b32 	%r53, %r52, 7;
	or.b32  	%r54, %r51, %r53;
	mad.lo.s32 	%r55, %r50, %r76, %r54;
	cvta.to.global.u64 	%rd7, %rd22;
	mul.wide.s32 	%rd8, %r55, 4;
	add.s64 	%rd9, %rd7, %rd8;
	ld.global.nc.v4.f32 	{%f263, %f264, %f265, %f266}, [%rd9];
	and.b32  	%r56, %r43, 496;
	shl.b32 	%r57, %r49, 9;
	or.b32  	%r58, %r57, %r56;
	add.s32 	%r59, %r29, %r58;
	st.shared.v4.f32 	[%r59], {%f263, %f264, %f265, %f266};
	bar.sync 	0;
	mov.b32 	%r83, 128;
	mov.u32 	%r82, %r3;
$L__BB1_4:
	mov.u32 	%r60, %tid.y;
	shl.b32 	%r61, %r60, 8;
	mov.u32 	%r62, _ZZ13mySgemm_tiledPfS_S_iiiE5shr_a;
	add.s32 	%r63, %r62, %r61;
	add.s32 	%r64, %r63, %r83;
	ld.shared.f32 	%f267, [%r64+-128];
	ld.shared.f32 	%f268, [%r82+-16];
	fma.rn.f32 	%f474, %f267, %f268, %f474;
	ld.shared.f32 	%f269, [%r82+-12];
	fma.rn.f32 	%f473, %f267, %f269, %f473;
	ld.shared.f32 	%f270, [%r82+-8];
	fma.rn.f32 	%f472, %f267, %f270, %f472;
	ld.shared.f32 	%f271, [%r82+-4];
	fma.rn.f32 	%f471, %f267, %f271, %f471;
	ld.shared.f32 	%f272, [%r82];
	fma.rn.f32 	%f470, %f267, %f272, %f470;
	ld.shared.f32 	%f273, [%r82+4];
	fma.rn.f32 	%f469, %f267, %f273, %f469;
	ld.shared.f32 	%f274, [%r82+8];
	fma.rn.f32 	%f468, %f267, %f274, %f468;
	ld.shared.f32 	%f275, [%r82+12];
	fma.rn.f32 	%f467, %f267, %f275, %f467;
	ld.shared.f32 	%f276, [%r64+-96];
	fma.rn.f32 	%f466, %f276, %f268, %f466;
	fma.rn.f32 	%f465, %f276, %f269, %f465;
	fma.rn.f32 	%f464, %f276, %f270, %f464;
	fma.rn.f32 	%f463, %f276, %f271, %f463;
	fma.rn.f32 	%f462, %f276, %f272, %f462;
	fma.rn.f32 	%f461, %f276, %f273, %f461;
	fma.rn.f32 	%f460, %f276, %f274, %f460;
	fma.rn.f32 	%f459, %f276, %f275, %f459;
	ld.shared.f32 	%f277, [%r64+-64];
	fma.rn.f32 	%f458, %f277, %f268, %f458;
	fma.rn.f32 	%f457, %f277, %f269, %f457;
	fma.rn.f32 	%f456, %f277, %f270, %f456;
	fma.rn.f32 	%f455, %f277, %f271, %f455;
	fma.rn.f32 	%f454, %f277, %f272, %f454;
	fma.rn.f32 	%f453, %f277, %f273, %f453;
	fma.rn.f32 	%f452, %f277, %f274, %f452;
	fma.rn.f32 	%f451, %f277, %f275, %f451;
	ld.shared.f32 	%f278, [%r64+-32];
	fma.rn.f32 	%f450, %f278, %f268, %f450;
	fma.rn.f32 	%f449, %f278, %f269, %f449;
	fma.rn.f32 	%f448, %f278, %f270, %f448;
	fma.rn.f32 	%f447, %f278, %f271, %f447;
	fma.rn.f32 	%f446, %f278, %f272, %f446;
	fma.rn.f32 	%f445, %f278, %f273, %f445;
	fma.rn.f32 	%f444, %f278, %f274, %f444;
	fma.rn.f32 	%f443, %f278, %f275, %f443;
	ld.shared.f32 	%f279, [%r64];
	fma.rn.f32 	%f442, %f279, %f268, %f442;
	fma.rn.f32 	%f441, %f279, %f269, %f441;
	fma.rn.f32 	%f440, %f279, %f270, %f440;
	fma.rn.f32 	%f439, %f279, %f271, %f439;
	fma.rn.f32 	%f438, %f279, %f272, %f438;
	fma.rn.f32 	%f437, %f279, %f273, %f437;
	fma.rn.f32 	%f436, %f279, %f274, %f436;
	fma.rn.f32 	%f435, %f279, %f275, %f435;
	ld.shared.f32 	%f280, [%r64+32];
	fma.rn.f32 	%f434, %f280, %f268, %f434;
	fma.rn.f32 	%f433, %f280, %f269, %f433;
	fma.rn.f32 	%f432, %f280, %f270, %f432;
	fma.rn.f32 	%f431, %f280, %f271, %f431;
	fma.rn.f32 	%f430, %f280, %f272, %f430;
	fma.rn.f32 	%f429, %f280, %f273, %f429;
	fma.rn.f32 	%f428, %f280, %f274, %f428;
	fma.rn.f32 	%f427, %f280, %f275, %f427;
	ld.shared.f32 	%f281, [%r64+64];
	fma.rn.f32 	%f426, %f281, %f268, %f426;
	fma.rn.f32 	%f425, %f281, %f269, %f425;
	fma.rn.f32 	%f424, %f281, %f270, %f424;
	fma.rn.f32 	%f423, %f281, %f271, %f423;
	fma.rn.f32 	%f422, %f281, %f272, %f422;
	fma.rn.f32 	%f421, %f281, %f273, %f421;
	fma.rn.f32 	%f420, %f281, %f274, %f420;
	fma.rn.f32 	%f419, %f281, %f275, %f419;
	ld.shared.f32 	%f282, [%r64+96];
	fma.rn.f32 	%f418, %f282, %f268, %f418;
	fma.rn.f32 	%f417, %f282, %f269, %f417;
	fma.rn.f32 	%f416, %f282, %f270, %f416;
	fma.rn.f32 	%f415, %f282, %f271, %f415;
	fma.rn.f32 	%f414, %f282, %f272, %f414;
	fma.rn.f32 	%f413, %f282, %f273, %f413;
	fma.rn.f32 	%f412, %f282, %f274, %f412;
	fma.rn.f32 	%f411, %f282, %f275, %f411;
	add.s32 	%r83, %r83, 4;
	add.s32 	%r82, %r82, 512;
	setp.ne.s32 	%p5, %r83, 160;
	@%p5 bra 	$L__BB1_4;
	bar.sync 	0;
	add.s32 	%r81, %r81, 1;
	setp.eq.s32 	%p6, %r81, %r1;
	@%p6 bra 	$L__BB1_6;
	bra.uni 	$L__BB1_3;
$L__BB1_6:
	ld.param.u32 	%r77, [_Z13mySgemm_tiledPfS_S_iii_param_4];
	ld.param.u64 	%rd23, [_Z13mySgemm_tiledPfS_S_iii_param_2];
	mov.u32 	%r65, %ctaid.y;
	shl.b32 	%r66, %r65, 7;
	mov.u32 	%r67, %tid.y;
	shl.b32 	%r68, %r67, 3;
	add.s32 	%r69, %r66, %r68;
	mov.u32 	%r70, %ctaid.x;
	shl.b32 	%r71, %r70, 7;
	mov.u32 	%r72, %tid.x;
	shl.b32 	%r73, %r72, 3;
	add.s32 	%r74, %r71, %r73;
	mad.lo.s32 	%r75, %r69, %r77, %r74;
	cvta.to.global.u64 	%rd10, %rd23;
	mul.wide.s32 	%rd11, %r75, 4;
	add.s64 	%rd12, %rd10, %rd11;
	st.global.v4.f32 	[%rd12], {%f474, %f473, %f472, %f471};
	st.global.v4.f32 	[%rd12+16], {%f470, %f469, %f468, %f467};
	mul.wide.s32 	%rd13, %r77, 4;
	add.s64 	%rd14, %rd12, %rd13;
	st.global.v4.f32 	[%rd14], {%f466, %f465, %f464, %f463};
	st.global.v4.f32 	[%rd14+16], {%f462, %f461, %f460, %f459};
	add.s64 	%rd15, %rd14, %rd13;
	st.global.v4.f32 	[%rd15], {%f458, %f457, %f456, %f455};
	st.global.v4.f32 	[%rd15+16], {%f454, %f453, %f452, %f451};
	add.s64 	%rd16, %rd15, %rd13;
	st.global.v4.f32 	[%rd16], {%f450, %f449, %f448, %f447};
	st.global.v4.f32 	[%rd16+16], {%f446, %f445, %f444, %f443};
	add.s64 	%rd17, %rd16, %rd13;
	st.global.v4.f32 	[%rd17], {%f442, %f441, %f440, %f439};
	st.global.v4.f32 	[%rd17+16], {%f438, %f437, %f436, %f435};
	add.s64 	%rd18, %rd17, %rd13;
	st.global.v4.f32 	[%rd18], {%f434, %f433, %f432, %f431};
	st.global.v4.f32 	[%rd18+16], {%f430, %f429, %f428, %f427};
	add.s64 	%rd19, %rd18, %rd13;
	st.global.v4.f32 	[%rd19], {%f426, %f425, %f424, %f423};
	st.global.v4.f32 	[%rd19+16], {%f422, %f421, %f420, %f419};
	add.s64 	%rd20, %rd19, %rd13;
	st.global.v4.f32 	[%rd20], {%f418, %f417, %f416, %f415};
	st.global.v4.f32 	[%rd20+16], {%f414, %f413, %f412, %f411};
$L__BB1_7:
	ret;

}
	// .globl	_Z21mySgemm_tiled_nonconfPfS_S_iii
.visible .entry _Z21mySgemm_tiled_nonconfPfS_S_iii(
	.param .u64 .ptr .align 1 _Z21mySgemm_tiled_nonconfPfS_S_iii_param_0,
	.param .u64 .ptr .align 1 _Z21mySgemm_tiled_nonconfPfS_S_iii_param_1,
	.param .u64 .ptr .align 1 _Z21mySgemm_tiled_nonconfPfS_S_iii_param_2,
	.param .u32 _Z21mySgemm_tiled_nonconfPfS_S_iii_param_3,
	.param .u32 _Z21mySgemm_tiled_nonconfPfS_S_iii_param_4,
	.param .u32 _Z21mySgemm_tiled_nonconfPfS_S_iii_param_5
)
{
	.reg .pred 	%p<6>;
	.reg .b32 	%r<81>;
	.reg .b32 	%f<907>;
	.reg .b64 	%rd<25>;
	// demoted variable
	.shared .align 4 .b8 _ZZ21mySgemm_tiled_nonconfPfS_S_iiiE5shr_a[4096];
	// demoted variable
	.shared .align 4 .b8 _ZZ21mySgemm_tiled_nonconfPfS_S_iiiE5shr_b[4096];
	ld.param.u32 	%r16, [_Z21mySgemm_tiled_nonconfPfS_S_iii_param_3];
	ld.param.u32 	%r14, [_Z21mySgemm_tiled_nonconfPfS_S_iii_param_4];
	ld.param.u32 	%r15, [_Z21mySgemm_tiled_nonconfPfS_S_iii_param_5];
	mov.u32 	%r1, %ctaid.x;
	mov.u32 	%r2, %ctaid.y;
	mov.u32 	%r3, %tid.y;
	mov.u32 	%r4, %tid.x;
	shr.s32 	%r17, %r14, 31;
	shr.u32 	%r18, %r17, 25;
	add.s32 	%r19, %r14, %r18;
	shr.s32 	%r20, %r19, 7;
	setp.ge.s32 	%p1, %r1, %r20;
	shr.s32 	%r21, %r16, 31;
	shr.u32 	%r22, %r21, 25;
	add.s32 	%r23, %r16, %r22;
	shr.s32 	%r24, %r23, 7;
	setp.ge.s32 	%p2, %r2, %r24;
	or.pred  	%p3, %p2, %p1;
	@%p3 bra 	$L__BB2_5;
	setp.lt.s32 	%p4, %r15, 8;
	mov.f32 	%f843, 0f00000000;
	mov.f32 	%f844, %f843;
	mov.f32 	%f845, %f843;
	mov.f32 	%f846, %f843;
	mov.f32 	%f847, %f843;
	mov.f32 	%f848, %f843;
	mov.f32 	%f849, %f843;
	mov.f32 	%f850, %f843;
	mov.f32 	%f851, %f843;
	mov.f32 	%f852, %f843;
	mov.f32 	%f853, %f843;
	mov.f32 	%f854, %f843;
	mov.f32 	%f855, %f843;
	mov.f32 	%f856, %f843;
	mov.f32 	%f857, %f843;
	mov.f32 	%f858, %f843;
	mov.f32 	%f859, %f843;
	mov.f32 	%f860, %f843;
	mov.f32 	%f861, %f843;
	mov.f32 	%f862, %f843;
	mov.f32 	%f863, %f843;
	mov.f32 	%f864, %f843;
	mov.f32 	%f865, %f843;
	mov.f32 	%f866, %f843;
	mov.f32 	%f867, %f843;
	mov.f32 	%f868, %f843;
	mov.f32 	%f869, %f843;
	mov.f32 	%f870, %f843;
	mov.f32 	%f871, %f843;
	mov.f32 	%f872, %f843;
	mov.f32 	%f873, %f843;
	mov.f32 	%f874, %f843;
	mov.f32 	%f875, %f843;
	mov.f32 	%f876, %f843;
	mov.f32 	%f877, %f843;
	mov.f32 	%f878, %f843;
	mov.f32 	%f879, %f843;
	mov.f32 	%f880, %f843;
	mov.f32 	%f881, %f843;
	mov.f32 	%f882, %f843;
	mov.f32 	%f883, %f843;
	mov.f32 	%f884, %f843;
	mov.f32 	%f885, %f843;
	mov.f32 	%f886, %f843;
	mov.f32 	%f887, %f843;
	mov.f32 	%f888, %f843;
	mov.f32 	%f889, %f843;
	mov.f32 	%f890, %f843;
	mov.f32 	%f891, %f843;
	mov.f32 	%f892, %f843;
	mov.f32 	%f893, %f843;
	mov.f32 	%f894, %f843;
	mov.f32 	%f895, %f843;
	mov.f32 	%f896, %f843;
	mov.f32 	%f897, %f843;
	mov.f32 	%f898, %f843;
	mov.f32 	%f899, %f843;
	mov.f32 	%f900, %f843;
	mov.f32 	%f901, %f843;
	mov.f32 	%f902, %f843;
	mov.f32 	%f903, %f843;
	mov.f32 	%f904, %f843;
	mov.f32 	%f905, %f843;
	mov.f32 	%f906, %f843;
	@%p4 bra 	$L__BB2_4;
	ld.param.u32 	%r75, [_Z21mySgemm_tiled_nonconfPfS_S_iii_param_4];
	mov.u32 	%r25, %ntid.x;
	mad.lo.s32 	%r26, %r25, %r3, %r4;
	shr.u32 	%r27, %r26, 1;
	shl.b32 	%r28, %r26, 2;
	and.b32  	%r29, %r28, 4;
	shr.u32 	%r30, %r26, 5;
	and.b32  	%r31, %r28, 124;
	shl.b32 	%r32, %r2, 7;
	add.s32 	%r33, %r32, %r27;
	shl.b32 	%r34, %r1, 7;
	shr.s32 	%r35, %r15, 31;
	shr.u32 	%r36, %r35, 29;
	add.s32 	%r37, %r15, %r36;
	shr.s32 	%r38, %r37, 3;
	neg.s32 	%r80, %r38;
	mad.lo.s32 	%r79, %r15, %r33, %r29;
	mad.lo.s32 	%r39, %r75, %r30, %r34;
	add.s32 	%r78, %r39, %r31;
	mov.f32 	%f843, 0f00000000;
$L__BB2_3:
	ld.param.u32 	%r76, [_Z21mySgemm_tiled_nonconfPfS_S_iii_param_4];
	ld.param.u64 	%rd23, [_Z21mySgemm_tiled_nonconfPfS_S_iii_param_1];
	ld.param.u64 	%rd22, [_Z21mySgemm_tiled_nonconfPfS_S_iii_param_0];
	cvta.to.global.u64 	%rd4, %rd22;
	mul.wide.s32 	%rd5, %r79, 4;
	add.s64 	%rd6, %rd4, %rd5;
	ld.global.nc.v4.f32 	{%f195, %f196, %f197, %f198}, [%rd6];
	mov.u32 	%r40, %ntid.x;
	mov.u32 	%r41, %tid.y;
	mov.u32 	%r42, %tid.x;
	mad.lo.s32 	%r43, %r40, %r41, %r42;
	shl.b32 	%r44, %r43, 11;
	and.b32  	%r45, %r44, 2048;
	mov.u32 	%r46, _ZZ21mySgemm_tiled_nonconfPfS_S_iiiE5shr_a;
	add.s32 	%r47, %r46, %r45;
	shl.b32 	%r48, %r43, 1;
	and.b32  	%r49, %r48, -4;
	add.s32 	%r50, %r47, %r49;
	st.shared.f32 	[%r50], %f195;
	st.shared.f32 	[%r50+512], %f196;
	st.shared.f32 	[%r50+1024], %f197;
	st.shared.f32 	[%r50+1536], %f198;
	cvta.to.global.u64 	%rd7, %rd23;
	mul.wide.s32 	%rd8, %r78, 4;
	add.s64 	%rd9, %rd7, %rd8;
	ld.global.nc.v4.f32 	{%f199, %f200, %f201, %f202}, [%rd9];
	shl.b32 	%r51, %r43, 4;
	and.b32  	%r52, %r51, -512;
	mov.u32 	%r53, _ZZ21mySgemm_tiled_nonconfPfS_S_iiiE5shr_b;
	add.s32 	%r54, %r53, %r52;
	and.b32  	%r55, %r51, 496;
	add.s32 	%r56, %r54, %r55;
	st.shared.v4.f32 	[%r56], {%f199, %f200, %f201, %f202};
	bar.sync 	0;
	shl.b32 	%r57, %r41, 4;
	add.s32 	%r58, %r46, %r57;
	ld.shared.v4.f32 	{%f203, %f204, %f205, %f206}, [%r58];
	ld.shared.v4.f32 	{%f207, %f208, %f209, %f210}, [%r58+256];
	shl.b32 	%r59, %r42, 4;
	add.s32 	%r60, %r53, %r59;
	ld.shared.v4.f32 	{%f211, %f212, %f213, %f214}, [%r60];
	ld.shared.v4.f32 	{%f215, %f216, %f217, %f218}, [%r60+256];
	fma.rn.f32 	%f219, %f203, %f211, %f890;
	fma.rn.f32 	%f220, %f203, %f212, %f889;
	fma.rn.f32 	%f221, %f203, %f213, %f888;
	fma.rn.f32 	%f222, %f203, %f214, %f887;
	fma.rn.f32 	%f223, %f203, %f215, %f886;
	fma.rn.f32 	%f224, %f203, %f216, %f885;
	fma.rn.f32 	%f225, %f203, %f217, %f884;
	fma.rn.f32 	%f226, %f203, %f218, %f883;
	fma.rn.f32 	%f227, %f204, %f211, %f882;
	fma.rn.f32 	%f228, %f204, %f212, %f881;
	fma.rn.f32 	%f229, %f204, %f213, %f880;
	fma.rn.f32 	%f230, %f204, %f214, %f879;
	fma.rn.f32 	%f231, %f204, %f215, %f878;
	fma.rn.f32 	%f232, %f204, %f216, %f877;
	fma.rn.f32 	%f233, %f204, %f217, %f876;
	fma.rn.f32 	%f234, %f204, %f218, %f875;
	fma.rn.f32 	%f235, %f205, %f211, %f874;
	fma.rn.f32 	%f236, %f205, %f212, %f873;
	fma.rn.f32 	%f237, %f205, %f213, %f872;
	fma.rn.f32 	%f238, %f205, %f214, %f871;
	fma.rn.f32 	%f239, %f205, %f215, %f870;
	fma.rn.f32 	%f240, %f205, %f216, %f869;
	fma.rn.f32 	%f241, %f205, %f217, %f868;
	fma.rn.f32 	%f242, %f205, %f218, %f867;
	fma.rn.f32 	%f243, %f206, %f211, %f866;
	fma.rn.f32 	%f244, %f206, %f212, %f865;
	fma.rn.f32 	%f245, %f206, %f213, %f864;
	fma.rn.f32 	%f246, %f206, %f214, %f863;
	fma.rn.f32 	%f247, %f206, %f215, %f862;
	fma.rn.f32 	%f248, %f206, %f216, %f861;
	fma.rn.f32 	%f249, %f206, %f217, %f860;
	fma.rn.f32 	%f250, %f206, %f218, %f859;
	fma.rn.f32 	%f251, %f207, %f211, %f858;
	fma.rn.f32 	%f252, %f207, %f212, %f857;
	fma.rn.f32 	%f253, %f207, %f213, %f856;
	fma.rn.f32 	%f254, %f207, %f214, %f855;
	fma.rn.f32 	%f255, %f207, %f215, %f854;
	fma.rn.f32 	%f256, %f207, %f216, %f853;
	fma.rn.f32 	%f257, %f207, %f217, %f852;
	fma.rn.f32 	%f258, %f207, %f218, %f851;
	fma.rn.f32 	%f259, %f208, %f211, %f850;
	fma.rn.f32 	%f260, %f208, %f212, %f849;
	fma.rn.f32 	%f261, %f208, %f213, %f848;
	fma.rn.f32 	%f262, %f208, %f214, %f847;
	fma.rn.f32 	%f263, %f208, %f215, %f846;
	fma.rn.f32 	%f264, %f208, %f216, %f845;
	fma.rn.f32 	%f265, %f208, %f217, %f844;
	fma.rn.f32 	%f266, %f208, %f218, %f843;
	fma.rn.f32 	%f267, %f209, %f211, %f891;
	fma.rn.f32 	%f268, %f209, %f212, %f892;
	fma.rn.f32 	%f269, %f209, %f213, %f893;
	fma.rn.f32 	%f270, %f209, %f214, %f894;
	fma.rn.f32 	%f271, %f209, %f215, %f895;
	fma.rn.f32 	%f272, %f209, %f216, %f896;
	fma.rn.f32 	%f273, %f209, %f217, %f897;
	fma.rn.f32 	%f274, %f209, %f218, %f898;
	fma.rn.f32 	%f275, %f210, %f211, %f899;
	fma.rn.f32 	%f276, %f210, %f212, %f900;
	fma.rn.f32 	%f277, %f210, %f213, %f901;
	fma.rn.f32 	%f278, %f210, %f214, %f902;
	fma.rn.f32 	%f279, %f210, %f215, %f903;
	fma.rn.f32 	%f280, %f210, %f216, %f904;
	fma.rn.f32 	%f281, %f210, %f217, %f905;
	fma.rn.f32 	%f282, %f210, %f218, %f906;
	ld.shared.v4.f32 	{%f283, %f284, %f285, %f286}, [%r58+512];
	ld.shared.v4.f32 	{%f287, %f288, %f289, %f290}, [%r58+768];
	ld.shared.v4.f32 	{%f291, %f292, %f293, %f294}, [%r60+512];
	ld.shared.v4.f32 	{%f295, %f296, %f297, %f298}, [%r60+768];
	fma.rn.f32 	%f299, %f283, %f291, %f219;
	fma.rn.f32 	%f300, %f283, %f292, %f220;
	fma.rn.f32 	%f301, %f283, %f293, %f221;
	fma.rn.f32 	%f302, %f283, %f294, %f222;
	fma.rn.f32 	%f303, %f283, %f295, %f223;
	fma.rn.f32 	%f304, %f283, %f296, %f224;
	fma.rn.f32 	%f305, %f283, %f297, %f225;
	fma.rn.f32 	%f306, %f283, %f298, %f226;
	fma.rn.f32 	%f307, %f284, %f291, %f227;
	fma.rn.f32 	%f308, %f284, %f292, %f228;
	fma.rn.f32 	%f309, %f284, %f293, %f229;
	fma.rn.f32 	%f310, %f284, %f294, %f230;
	fma.rn.f32 	%f311, %f284, %f295, %f231;
	fma.rn.f32 	%f312, %f284, %f296, %f232;
	fma.rn.f32 	%f313, %f284, %f297, %f233;
	fma.rn.f32 	%f314, %f284, %f298, %f234;
	fma.rn.f32 	%f315, %f285, %f291, %f235;
	fma.rn.f32 	%f316, %f285, %f292, %f236;
	fma.rn.f32 	%f317, %f285, %f293, %f237;
	fma.rn.f32 	%f318, %f285, %f294, %f238;
	fma.rn.f32 	%f319, %f285, %f295, %f239;
	fma.rn.f32 	%f320, %f285, %f296, %f240;
	fma.rn.f32 	%f321, %f285, %f297, %f241;
	fma.rn.f32 	%f322, %f285, %f298, %f242;
	fma.rn.f32 	%f323, %f286, %f291, %f243;
	fma.rn.f32 	%f324, %f286, %f292, %f244;
	fma.rn.f32 	%f325, %f286, %f293, %f245;
	fma.rn.f32 	%f326, %f286, %f294, %f246;
	fma.rn.f32 	%f327, %f286, %f295, %f247;
	fma.rn.f32 	%f328, %f286, %f296, %f248;
	fma.rn.f32 	%f329, %f286, %f297, %f249;
	fma.rn.f32 	%f330, %f286, %f298, %f250;
	fma.rn.f32 	%f331, %f287, %f291, %f251;
	fma.rn.f32 	%f332, %f287, %f292, %f252;
	fma.rn.f32 	%f333, %f287, %f293, %f253;
	fma.rn.f32 	%f334, %f287, %f294, %f254;
	fma.rn.f32 	%f335, %f287, %f295, %f255;
	fma.rn.f32 	%f336, %f287, %f296, %f256;
	fma.rn.f32 	%f337, %f287, %f297, %f257;
	fma.rn.f32 	%f338, %f287, %f298, %f258;
	fma.rn.f32 	%f339, %f288, %f291, %f259;
	fma.rn.f32 	%f340, %f288, %f292, %f260;
	fma.rn.f32 	%f341, %f288, %f293, %f261;
	fma.rn.f32 	%f342, %f288, %f294, %f262;
	fma.rn.f32 	%f343, %f288, %f295, %f263;
	fma.rn.f32 	%f344, %f288, %f296, %f264;
	fma.rn.f32 	%f345, %f288, %f297, %f265;
	fma.rn.f32 	%f346, %f288, %f298, %f266;
	fma.rn.f32 	%f347, %f289, %f291, %f267;
	fma.rn.f32 	%f348, %f289, %f292, %f268;
	fma.rn.f32 	%f349, %f289, %f293, %f269;
	fma.rn.f32 	%f350, %f289, %f294, %f270;
	fma.rn.f32 	%f351, %f289, %f295, %f271;
	fma.rn.f32 	%f352, %f289, %f296, %f272;
	fma.rn.f32 	%f353, %f289, %f297, %f273;
	fma.rn.f32 	%f354, %f289, %f298, %f274;
	fma.rn.f32 	%f355, %f290, %f291, %f275;
	fma.rn.f32 	%f356, %f290, %f292, %f276;
	fma.rn.f32 	%f357, %f290, %f293, %f277;
	fma.rn.f32 	%f358, %f290, %f294, %f278;
	fma.rn.f32 	%f359, %f290, %f295, %f279;
	fma.rn.f32 	%f360, %f290, %f296, %f280;
	fma.rn.f32 	%f361, %f290, %f297, %f281;
	fma.rn.f32 	%f362, %f290, %f298, %f282;
	ld.shared.v4.f32 	{%f363, %f364, %f365, %f366}, [%r58+1024];
	ld.shared.v4.f32 	{%f367, %f368, %f369, %f370}, [%r58+1280];
	ld.shared.v4.f32 	{%f371, %f372, %f373, %f374}, [%r60+1024];
	ld.shared.v4.f32 	{%f375, %f376, %f377, %f378}, [%r60+1280];
	fma.rn.f32 	%f379, %f363, %f371, %f299;
	fma.rn.f32 	%f380, %f363, %f372, %f300;
	fma.rn.f32 	%f381, %f363, %f373, %f301;
	fma.rn.f32 	%f382, %f363, %f374, %f302;
	fma.rn.f32 	%f383, %f363, %f375, %f303;
	fma.rn.f32 	%f384, %f363, %f376, %f304;
	fma.rn.f32 	%f385, %f363, %f377, %f305;
	fma.rn.f32 	%f386, %f363, %f378, %f306;
	fma.rn.f32 	%f387, %f364, %f371, %f307;
	fma.rn.f32 	%f388, %f364, %f372, %f308;
	fma.rn.f32 	%f389, %f364, %f373, %f309;
	fma.rn.f32 	%f390, %f364, %f374, %f310;
	fma.rn.f32 	%f391, %f364, %f375, %f311;
	fma.rn.f32 	%f392, %f364, %f376, %f312;
	fma.rn.f32 	%f393, %f364, %f377, %f313;
	fma.rn.f32 	%f394, %f364, %f378, %f314;
	fma.rn.f32 	%f395, %f365, %f371, %f315;
	fma.rn.f32 	%f396, %f365, %f372, %f316;
	fma.rn.f32 	%f397, %f365, %f373, %f317;
	fma.rn.f32 	%f398, %f365, %f374, %f318;
	fma.rn.f32 	%f399, %f365, %f375, %f319;
	fma.rn.f32 	%f400, %f365, %f376, %f320;
	fma.rn.f32 	%f401, %f365, %f377, %f321;
	fma.rn.f32 	%f402, %f365, %f378, %f322;
	fma.rn.f32 	%f403, %f366, %f371, %f323;
	fma.rn.f32 	%f404, %f366, %f372, %f324;
	fma.rn.f32 	%f405, %f366, %f373, %f325;
	fma.rn.f32 	%f406, %f366, %f374, %f326;
	fma.rn.f32 	%f407, %f366, %f375, %f327;
	fma.rn.f32 	%f408, %f366, %f376, %f328;
	fma.rn.f32 	%f409, %f366, %f377, %f329;
	fma.rn.f32 	%f410, %f366, %f378, %f330;
	fma.rn.f32 	%f411, %f367, %f371, %f331;
	fma.rn.f32 	%f412, %f367, %f372, %f332;
	fma.rn.f32 	%f413, %f367, %f373, %f333;
	fma.rn.f32 	%f414, %f367, %f374, %f334;
	fma.rn.f32 	%f415, %f367, %f375, %f335;
	fma.rn.f32 	%f416, %f367, %f376, %f336;
	fma.rn.f32 	%f417, %f367, %f377, %f337;
	fma.rn.f32 	%f418, %f367, %f378, %f338;
	fma.rn.f32 	%f419, %f368, %f371, %f339;
	fma.rn.f32 	%f420, %f368, %f372, %f340;
	fma.rn.f32 	%f421, %f368, %f373, %f341;
	fma.rn.f32 	%f422, %f368, %f374, %f342;
	fma.rn.f32 	%f423, %f368, %f375, %f343;
	fma.rn.f32 	%f424, %f368, %f376, %f344;
	fma.rn.f32 	%f425, %f368, %f377, %f345;
	fma.rn.f32 	%f426, %f368, %f378, %f346;
	fma.rn.f32 	%f427, %f369, %f371, %f347;
	fma.rn.f32 	%f428, %f369, %f372, %f348;
	fma.rn.f32 	%f429, %f369, %f373, %f349;
	fma.rn.f32 	%f430, %f369, %f374, %f350;
	fma.rn.f32 	%f431, %f369, %f375, %f351;
	fma.rn.f32 	%f432, %f369, %f376, %f352;
	fma.rn.f32 	%f433, %f369, %f377, %f353;
	fma.rn.f32 	%f434, %f369, %f378, %f354;
	fma.rn.f32 	%f435, %f370, %f371, %f355;
	fma.rn.f32 	%f436, %f370, %f372, %f356;
	fma.rn.f32 	%f437, %f370, %f373, %f357;
	fma.rn.f32 	%f438, %f370, %f374, %f358;
	fma.rn.f32 	%f439, %f370, %f375, %f359;
	fma.rn.f32 	%f440, %f370, %f376, %f360;
	fma.rn.f32 	%f441, %f370, %f377, %f361;
	fma.rn.f32 	%f442, %f370, %f378, %f362;
	ld.shared.v4.f32 	{%f443, %f444, %f445, %f446}, [%r58+1536];
	ld.shared.v4.f32 	{%f447, %f448, %f449, %f450}, [%r58+1792];
	ld.shared.v4.f32 	{%f451, %f452, %f453, %f454}, [%r60+1536];
	ld.shared.v4.f32 	{%f455, %f456, %f457, %f458}, [%r60+1792];
	fma.rn.f32 	%f459, %f443, %f451, %f379;
	fma.rn.f32 	%f460, %f443, %f452, %f380;
	fma.rn.f32 	%f461, %f443, %f453, %f381;
	fma.rn.f32 	%f462, %f443, %f454, %f382;
	fma.rn.f32 	%f463, %f443, %f455, %f383;
	fma.rn.f32 	%f464, %f443, %f456, %f384;
	fma.rn.f32 	%f465, %f443, %f457, %f385;
	fma.rn.f32 	%f466, %f443, %f458, %f386;
	fma.rn.f32 	%f467, %f444, %f451, %f387;
	fma.rn.f32 	%f468, %f444, %f452, %f388;
	fma.rn.f32 	%f469, %f444, %f453, %f389;
	fma.rn.f32 	%f470, %f444, %f454, %f390;
	fma.rn.f32 	%f471, %f444, %f455, %f391;
	fma.rn.f32 	%f472, %f444, %f456, %f392;
	fma.rn.f32 	%f473, %f444, %f457, %f393;
	fma.rn.f32 	%f474, %f444, %f458, %f394;
	fma.rn.f32 	%f475, %f445, %f451, %f395;
	fma.rn.f32 	%f476, %f445, %f452, %f396;
	fma.rn.f32 	%f477, %f445, %f453, %f397;
	fma.rn.f32 	%f478, %f445, %f454, %f398;
	fma.rn.f32 	%f479, %f445, %f455, %f399;
	fma.rn.f32 	%f480, %f445, %f456, %f400;
	fma.rn.f32 	%f481, %f445, %f457, %f401;
	fma.rn.f32 	%f482, %f445, %f458, %f402;
	fma.rn.f32 	%f483, %f446, %f451, %f403;
	fma.rn.f32 	%f484, %f446, %f452, %f404;
	fma.rn.f32 	%f485, %f446, %f453, %f405;
	fma.rn.f32 	%f486, %f446, %f454, %f406;
	fma.rn.f32 	%f487, %f446, %f455, %f407;
	fma.rn.f32 	%f488, %f446, %f456, %f408;
	fma.rn.f32 	%f489, %f446, %f457, %f409;
	fma.rn.f32 	%f490, %f446, %f458, %f410;
	fma.rn.f32 	%f491, %f447, %f451, %f411;
	fma.rn.f32 	%f492, %f447, %f452, %f412;
	fma.rn.f32 	%f493, %f447, %f453, %f413;
	fma.rn.f32 	%f494, %f447, %f454, %f414;
	fma.rn.f32 	%f495, %f447, %f455, %f415;
	fma.rn.f32 	%f496, %f447, %f456, %f416;
	fma.rn.f32 	%f497, %f447, %f457, %f417;
	fma.rn.f32 	%f498, %f447, %f458, %f418;
	fma.rn.f32 	%f499, %f448, %f451, %f419;
	fma.rn.f32 	%f500, %f448, %f452, %f420;
	fma.rn.f32 	%f501, %f448, %f453, %f421;
	fma.rn.f32 	%f502, %f448, %f454, %f422;
	fma.rn.f32 	%f503, %f448, %f455, %f423;
	fma.rn.f32 	%f504, %f448, %f456, %f424;
	fma.rn.f32 	%f505, %f448, %f457, %f425;
	fma.rn.f32 	%f506, %f448, %f458, %f426;
	fma.rn.f32 	%f507, %f449, %f451, %f427;
	fma.rn.f32 	%f508, %f449, %f452, %f428;
	fma.rn.f32 	%f509, %f449, %f453, %f429;
	fma.rn.f32 	%f510, %f449, %f454, %f430;
	fma.rn.f32 	%f511, %f449, %f455, %f431;
	fma.rn.f32 	%f512, %f449, %f456, %f432;
	fma.rn.f32 	%f513, %f449, %f457, %f433;
	fma.rn.f32 	%f514, %f449, %f458, %f434;
	fma.rn.f32 	%f515, %f450, %f451, %f435;
	fma.rn.f32 	%f516, %f450, %f452, %f436;
	fma.rn.f32 	%f517, %f450, %f453, %f437;
	fma.rn.f32 	%f518, %f450, %f454, %f438;
	fma.rn.f32 	%f519, %f450, %f455, %f439;
	fma.rn.f32 	%f520, %f450, %f456, %f440;
	fma.rn.f32 	%f521, %f450, %f457, %f441;
	fma.rn.f32 	%f522, %f450, %f458, %f442;
	ld.shared.v4.f32 	{%f523, %f524, %f525, %f526}, [%r58+2048];
	ld.shared.v4.f32 	{%f527, %f528, %f529, %f530}, [%r58+2304];
	ld.shared.v4.f32 	{%f531, %f532, %f533, %f534}, [%r60+2048];
	ld.shared.v4.f32 	{%f535, %f536, %f537, %f538}, [%r60+2304];
	fma.rn.f32 	%f539, %f523, %f531, %f459;
	fma.rn.f32 	%f540, %f523, %f532, %f460;
	fma.rn.f32 	%f541, %f523, %f533, %f461;
	fma.rn.f32 	%f542, %f523, %f534, %f462;
	fma.rn.f32 	%f543, %f523, %f535, %f463;
	fma.rn.f32 	%f544, %f523, %f536, %f464;
	fma.rn.f32 	%f545, %f523, %f537, %f465;
	fma.rn.f32 	%f546, %f523, %f538, %f466;
	fma.rn.f32 	%f547, %f524, %f531, %f467;
	fma.rn.f32 	%f548, %f524, %f532, %f468;
	fma.rn.f32 	%f549, %f524, %f533, %f469;
	fma.rn.f32 	%f550, %f524, %f534, %f470;
	fma.rn.f32 	%f551, %f524, %f535, %f471;
	fma.rn.f32 	%f552, %f524, %f536, %f472;
	fma.rn.f32 	%f553, %f524, %f537, %f473;
	fma.rn.f32 	%f554, %f524, %f538, %f474;
	fma.rn.f32 	%f555, %f525, %f531, %f475;
	fma.rn.f32 	%f556, %f525, %f532, %f476;
	fma.rn.f32 	%f557, %f525, %f533, %f477;
	fma.rn.f32 	%f558, %f525, %f534, %f478;
	fma.rn.f32 	%f559, %f525, %f535, %f479;
	fma.rn.f32 	%f560, %f525, %f536, %f480;
	fma.rn.f32 	%f561, %f525, %f537, %f481;
	fma.rn.f32 	%f562, %f525, %f538, %f482;
	fma.rn.f32 	%f563, %f526, %f531, %f483;
	fma.rn.f32 	%f564, %f526, %f532, %f484;
	fma.rn.f32 	%f565, %f526, %f533, %f485;
	fma.rn.f32 	%f566, %f526, %f534, %f486;
	fma.rn.f32 	%f567, %f526, %f535, %f487;
	fma.rn.f32 	%f568, %f526, %f536, %f488;
	fma.rn.f32 	%f569, %f526, %f537, %f489;
	fma.rn.f32 	%f570, %f526, %f538, %f490;
	fma.rn.f32 	%f571, %f527, %f531, %f491;
	fma.rn.f32 	%f572, %f527, %f532, %f492;
	fma.rn.f32 	%f573, %f527, %f533, %f493;
	fma.rn.f32 	%f574, %f527, %f534, %f494;
	fma.rn.f32 	%f575, %f527, %f535, %f495;
	fma.rn.f32 	%f576, %f527, %f536, %f496;
	fma.rn.f32 	%f577, %f527, %f537, %f497;
	fma.rn.f32 	%f578, %f527, %f538, %f498;
	fma.rn.f32 	%f579, %f528, %f531, %f499;
	fma.rn.f32 	%f580, %f528, %f532, %f500;
	fma.rn.f32 	%f581, %f528, %f533, %f501;
	fma.rn.f32 	%f582, %f528, %f534, %f502;
	fma.rn.f32 	%f583, %f528, %f535, %f503;
	fma.rn.f32 	%f584, %f528, %f536, %f504;
	fma.rn.f32 	%f585, %f528, %f537, %f505;
	fma.rn.f32 	%f586, %f528, %f538, %f506;
	fma.rn.f32 	%f587, %f529, %f531, %f507;
	fma.rn.f32 	%f588, %f529, %f532, %f508;
	fma.rn.f32 	%f589, %f529, %f533, %f509;
	fma.rn.f32 	%f590, %f529, %f534, %f510;
	fma.rn.f32 	%f591, %f529, %f535, %f511;
	fma.rn.f32 	%f592, %f529, %f536, %f512;
	fma.rn.f32 	%f593, %f529, %f537, %f513;
	fma.rn.f32 	%f594, %f529, %f538, %f514;
	fma.rn.f32 	%f595, %f530, %f531, %f515;
	fma.rn.f32 	%f596, %f530, %f532, %f516;
	fma.rn.f32 	%f597, %f530, %f533, %f517;
	fma.rn.f32 	%f598, %f530, %f534, %f518;
	fma.rn.f32 	%f599, %f530, %f535, %f519;
	fma.rn.f32 	%f600, %f530, %f536, %f520;
	fma.rn.f32 	%f601, %f530, %f537, %f521;
	fma.rn.f32 	%f602, %f530, %f538, %f522;
	ld.shared.v4.f32 	{%f603, %f604, %f605, %f606}, [%r58+2560];
	ld.shared.v4.f32 	{%f607, %f608, %f609, %f610}, [%r58+2816];
	ld.shared.v4.f32 	{%f611, %f612, %f613, %f614}, [%r60+2560];
	ld.shared.v4.f32 	{%f615, %f616, %f617, %f618}, [%r60+2816];
	fma.rn.f32 	%f619, %f603, %f611, %f539;
	fma.rn.f32 	%f620, %f603, %f612, %f540;
	fma.rn.f32 	%f621, %f603, %f613, %f541;
	fma.rn.f32 	%f622, %f603, %f614, %f542;
	fma.rn.f32 	%f623, %f603, %f615, %f543;
	fma.rn.f32 	%f624, %f603, %f616, %f544;
	fma.rn.f32 	%f625, %f603, %f617, %f545;
	fma.rn.f32 	%f626, %f603, %f618, %f546;
	fma.rn.f32 	%f627, %f604, %f611, %f547;
	fma.rn.f32 	%f628, %f604, %f612, %f548;
	fma.rn.f32 	%f629, %f604, %f613, %f549;
	fma.rn.f32 	%f630, %f604, %f614, %f550;
	fma.rn.f32 	%f631, %f604, %f615, %f551;
	fma.rn.f32 	%f632, %f604, %f616, %f552;
	fma.rn.f32 	%f633, %f604, %f617, %f553;
	fma.rn.f32 	%f634, %f604, %f618, %f554;
	fma.rn.f32 	%f635, %f605, %f611, %f555;
	fma.rn.f32 	%f636, %f605, %f612, %f556;
	fma.rn.f32 	%f637, %f605, %f613, %f557;
	fma.rn.f32 	%f638, %f605, %f614, %f558;
	fma.rn.f32 	%f639, %f605, %f615, %f559;
	fma.rn.f32 	%f640, %f605, %f616, %f560;
	fma.rn.f32 	%f641, %f605, %f617, %f561;
	fma.rn.f32 	%f642, %f605, %f618, %f562;
	fma.rn.f32 	%f643, %f606, %f611, %f563;
	fma.rn.f32 	%f644, %f606, %f612, %f564;
	fma.rn.f32 	%f645, %f606, %f613, %f565;
	fma.rn.f32 	%f646, %f606, %f614, %f566;
	fma.rn.f32 	%f647, %f606, %f615, %f567;
	fma.rn.f32 	%f648, %f606, %f616, %f568;
	fma.rn.f32 	%f649, %f606, %f617, %f569;
	fma.rn.f32 	%f650, %f606, %f618, %f570;
	fma.rn.f32 	%f651, %f607, %f611, %f571;
	fma.rn.f32 	%f652, %f607, %f612, %f572;
	fma.rn.f32 	%f653, %f607, %f613, %f573;
	fma.rn.f32 	%f654, %f607, %f614, %f574;
	fma.rn.f32 	%f655, %f607, %f615, %f575;
	fma.rn.f32 	%f656, %f607, %f616, %f576;
	fma.rn.f32 	%f657, %f607, %f617, %f577;
	fma.rn.f32 	%f658, %f607, %f618, %f578;
	fma.rn.f32 	%f659, %f608, %f611, %f579;
	fma.rn.f32 	%f660, %f608, %f612, %f580;
	fma.rn.f32 	%f661, %f608, %f613, %f581;
	fma.rn.f32 	%f662, %f608, %f614, %f582;
	fma.rn.f32 	%f663, %f608, %f615, %f583;
	fma.rn.f32 	%f664, %f608, %f616, %f584;
	fma.rn.f32 	%f665, %f608, %f617, %f585;
	fma.rn.f32 	%f666, %f608, %f618, %f586;
	fma.rn.f32 	%f667, %f609, %f611, %f587;
	fma.rn.f32 	%f668, %f609, %f612, %f588;
	fma.rn.f32 	%f669, %f609, %f613, %f589;
	fma.rn.f32 	%f670, %f609, %f614, %f590;
	fma.rn.f32 	%f671, %f609, %f615, %f591;
	fma.rn.f32 	%f672, %f609, %f616, %f592;
	fma.rn.f32 	%f673, %f609, %f617, %f593;
	fma.rn.f32 	%f674, %f609, %f618, %f594;
	fma.rn.f32 	%f675, %f610, %f611, %f595;
	fma.rn.f32 	%f676, %f610, %f612, %f596;
	fma.rn.f32 	%f677, %f610, %f613, %f597;
	fma.rn.f32 	%f678, %f610, %f614, %f598;
	fma.rn.f32 	%f679, %f610, %f615, %f599;
	fma.rn.f32 	%f680, %f610, %f616, %f600;
	fma.rn.f32 	%f681, %f610, %f617, %f601;
	fma.rn.f32 	%f682, %f610, %f618, %f602;
	ld.shared.v4.f32 	{%f683, %f684, %f685, %f686}, [%r58+3072];
	ld.shared.v4.f32 	{%f687, %f688, %f689, %f690}, [%r58+3328];
	ld.shared.v4.f32 	{%f691, %f692, %f693, %f694}, [%r60+3072];
	ld.shared.v4.f32 	{%f695, %f696, %f697, %f698}, [%r60+3328];
	fma.rn.f32 	%f699, %f683, %f691, %f619;
	fma.rn.f32 	%f700, %f683, %f692, %f620;
	fma.rn.f32 	%f701, %f683, %f693, %f621;
	fma.rn.f32 	%f702, %f683, %f694, %f622;
	fma.rn.f32 	%f703, %f683, %f695, %f623;
	fma.rn.f32 	%f704, %f683, %f696, %f624;
	fma.rn.f32 	%f705, %f683, %f697, %f625;
	fma.rn.f32 	%f706, %f683, %f698, %f626;
	fma.rn.f32 	%f707, %f684, %f691, %f627;
	fma.rn.f32 	%f708, %f684, %f692, %f628;
	fma.rn.f32 	%f709, %f684, %f693, %f629;
	fma.rn.f32 	%f710, %f684, %f694, %f630;
	fma.rn.f32 	%f711, %f684, %f695, %f631;
	fma.rn.f32 	%f712, %f684, %f696, %f632;
	fma.rn.f32 	%f713, %f684, %f697, %f633;
	fma.rn.f32 	%f714, %f684, %f698, %f634;
	fma.rn.f32 	%f715, %f685, %f691, %f635;
	fma.rn.f32 	%f716, %f685, %f692, %f636;
	fma.rn.f32 	%f717, %f685, %f693, %f637;
	fma.rn.f32 	%f718, %f685, %f694, %f638;
	fma.rn.f32 	%f719, %f685, %f695, %f639;
	fma.rn.f32 	%f720, %f685, %f696, %f640;
	fma.rn.f32 	%f721, %f685, %f697, %f641;
	fma.rn.f32 	%f722, %f685, %f698, %f642;
	fma.rn.f32 	%f723, %f686, %f691, %f643;
	fma.rn.f32 	%f724, %f686, %f692, %f644;
	fma.rn.f32 	%f725, %f686, %f693, %f645;
	fma.rn.f32 	%f726, %f686, %f694, %f646;
	fma.rn.f32 	%f727, %f686, %f695, %f647;
	fma.rn.f32 	%f728, %f686, %f696, %f648;
	fma.rn.f32 	%f729, %f686, %f697, %f649;
	fma.rn.f32 	%f730, %f686, %f698, %f650;
	fma.rn.f32 	%f731, %f687, %f691, %f651;
	fma.rn.f32 	%f732, %f687, %f692, %f652;
	fma.rn.f32 	%f733, %f687, %f693, %f653;
	fma.rn.f32 	%f734, %f687, %f694, %f654;
	fma.rn.f32 	%f735, %f687, %f695, %f655;
	fma.rn.f32 	%f736, %f687, %f696, %f656;
	fma.rn.f32 	%f737, %f687, %f697, %f657;
	fma.rn.f32 	%f738, %f687, %f698, %f658;
	fma.rn.f32 	%f739, %f688, %f691, %f659;
	fma.rn.f32 	%f740, %f688, %f692, %f660;
	fma.rn.f32 	%f741, %f688, %f693, %f661;
	fma.rn.f32 	%f742, %f688, %f694, %f662;
	fma.rn.f32 	%f743, %f688, %f695, %f663;
	fma.rn.f32 	%f744, %f688, %f696, %f664;
	fma.rn.f32 	%f745, %f688, %f697, %f665;
	fma.rn.f32 	%f746, %f688, %f698, %f666;
	fma.rn.f32 	%f747, %f689, %f691, %f667;
	fma.rn.f32 	%f748, %f689, %f692, %f668;
	fma.rn.f32 	%f749, %f689, %f693, %f669;
	fma.rn.f32 	%f750, %f689, %f694, %f670;
	fma.rn.f32 	%f751, %f689, %f695, %f671;
	fma.rn.f32 	%f752, %f689, %f696, %f672;
	fma.rn.f32 	%f753, %f689, %f697, %f673;
	fma.rn.f32 	%f754, %f689, %f698, %f674;
	fma.rn.f32 	%f755, %f690, %f691, %f675;
	fma.rn.f32 	%f756, %f690, %f692, %f676;
	fma.rn.f32 	%f757, %f690, %f693, %f677;
	fma.rn.f32 	%f758, %f690, %f694, %f678;
	fma.rn.f32 	%f759, %f690, %f695, %f679;
	fma.rn.f32 	%f760, %f690, %f696, %f680;
	fma.rn.f32 	%f761, %f690, %f697, %f681;
	fma.rn.f32 	%f762, %f690, %f698, %f682;
	ld.shared.v4.f32 	{%f763, %f764, %f765, %f766}, [%r58+3584];
	ld.shared.v4.f32 	{%f767, %f768, %f769, %f770}, [%r58+3840];
	ld.shared.v4.f32 	{%f771, %f772, %f773, %f774}, [%r60+3584];
	ld.shared.v4.f32 	{%f775, %f776, %f777, %f778}, [%r60+3840];
	fma.rn.f32 	%f890, %f763, %f771, %f699;
	fma.rn.f32 	%f889, %f763, %f772, %f700;
	fma.rn.f32 	%f888, %f763, %f773, %f701;
	fma.rn.f32 	%f887, %f763, %f774, %f702;
	fma.rn.f32 	%f886, %f763, %f775, %f703;
	fma.rn.f32 	%f885, %f763, %f776, %f704;
	fma.rn.f32 	%f884, %f763, %f777, %f705;
	fma.rn.f32 	%f883, %f763, %f778, %f706;
	fma.rn.f32 	%f882, %f764, %f771, %f707;
	fma.rn.f32 	%f881, %f764, %f772, %f708;
	fma.rn.f32 	%f880, %f764, %f773, %f709;
	fma.rn.f32 	%f879, %f764, %f774, %f710;
	fma.rn.f32 	%f878, %f764, %f775, %f711;
	fma.rn.f32 	%f877, %f764, %f776, %f712;
	fma.rn.f32 	%f876, %f764, %f777, %f713;
	fma.rn.f32 	%f875, %f764, %f778, %f714;
	fma.rn.f32 	%f874, %f765, %f771, %f715;
	fma.rn.f32 	%f873, %f765, %f772, %f716;
	fma.rn.f32 	%f872, %f765, %f773, %f717;
	fma.rn.f32 	%f871, %f765, %f774, %f718;
	fma.rn.f32 	%f870, %f765, %f775, %f719;
	fma.rn.f32 	%f869, %f765, %f776, %f720;
	fma.rn.f32 	%f868, %f765, %f777, %f721;
	fma.rn.f32 	%f867, %f765, %f778, %f722;
	fma.rn.f32 	%f866, %f766, %f771, %f723;
	fma.rn.f32 	%f865, %f766, %f772, %f724;
	fma.rn.f32 	%f864, %f766, %f773, %f725;
	fma.rn.f32 	%f863, %f766, %f774, %f726;
	fma.rn.f32 	%f862, %f766, %f775, %f727;
	fma.rn.f32 	%f861, %f766, %f776, %f728;
	fma.rn.f32 	%f860, %f766, %f777, %f729;
	fma.rn.f32 	%f859, %f766, %f778, %f730;
	fma.rn.f32 	%f858, %f767, %f771, %f731;
	fma.rn.f32 	%f857, %f767, %f772, %f732;
	fma.rn.f32 	%f856, %f767, %f773, %f733;
	fma.rn.f32 	%f855, %f767, %f774, %f734;
	fma.rn.f32 	%f854, %f767, %f775, %f735;
	fma.rn.f32 	%f853, %f767, %f776, %f736;
	fma.rn.f32 	%f852, %f767, %f777, %f737;
	fma.rn.f32 	%f851, %f767, %f778, %f738;
	fma.rn.f32 	%f850, %f768, %f771, %f739;
	fma.rn.f32 	%f849, %f768, %f772, %f740;
	fma.rn.f32 	%f848, %f768, %f773, %f741;
	fma.rn.f32 	%f847, %f768, %f774, %f742;
	fma.rn.f32 	%f846, %f768, %f775, %f743;
	fma.rn.f32 	%f845, %f768, %f776, %f744;
	fma.rn.f32 	%f844, %f768, %f777, %f745;
	fma.rn.f32 	%f843, %f768, %f778, %f746;
	fma.rn.f32 	%f891, %f769, %f771, %f747;
	fma.rn.f32 	%f892, %f769, %f772, %f748;
	fma.rn.f32 	%f893, %f769, %f773, %f749;
	fma.rn.f32 	%f894, %f769, %f774, %f750;
	fma.rn.f32 	%f895, %f769, %f775, %f751;
	fma.rn.f32 	%f896, %f769, %f776, %f752;
	fma.rn.f32 	%f897, %f769, %f777, %f753;
	fma.rn.f32 	%f898, %f769, %f778, %f754;
	fma.rn.f32 	%f899, %f770, %f771, %f755;
	fma.rn.f32 	%f900, %f770, %f772, %f756;
	fma.rn.f32 	%f901, %f770, %f773, %f757;
	fma.rn.f32 	%f902, %f770, %f774, %f758;
	fma.rn.f32 	%f903, %f770, %f775, %f759;
	fma.rn.f32 	%f904, %f770, %f776, %f760;
	fma.rn.f32 	%f905, %f770, %f777, %f761;
	fma.rn.f32 	%f906, %f770, %f778, %f762;
	bar.sync 	0;
	add.s32 	%r80, %r80, 1;
	setp.eq.s32 	%p5, %r80, 0;
	add.s32 	%r79, %r79, 8;
	shl.b32 	%r61, %r76, 3;
	add.s32 	%r78, %r78, %r61;
	@%p5 bra 	$L__BB2_4;
	bra.uni 	$L__BB2_3;
$L__BB2_4:
	ld.param.u32 	%r77, [_Z21mySgemm_tiled_nonconfPfS_S_iii_param_4];
	ld.param.u64 	%rd24, [_Z21mySgemm_tiled_nonconfPfS_S_iii_param_2];
	cvta.to.global.u64 	%rd10, %rd24;
	mov.u32 	%r62, %ctaid.y;
	shl.b32 	%r63, %r62, 7;
	mov.u32 	%r64, %tid.y;
	shl.b32 	%r65, %r64, 2;
	add.s32 	%r66, %r63, %r65;
	mov.u32 	%r67, %ctaid.x;
	shl.b32 	%r68, %r67, 7;
	mov.u32 	%r69, %tid.x;
	shl.b32 	%r70, %r69, 2;
	add.s32 	%r71, %r68, %r70;
	mad.lo.s32 	%r72, %r66, %r77, %r71;
	mul.wide.s32 	%rd11, %r72, 4;
	add.s64 	%rd12, %rd10, %rd11;
	st.global.v4.f32 	[%rd12], {%f890, %f889, %f888, %f887};
	st.global.v4.f32 	[%rd12+256], {%f886, %f885, %f884, %f883};
	mul.wide.s32 	%rd13, %r77, 4;
	add.s64 	%rd14, %rd12, %rd13;
	st.global.v4.f32 	[%rd14], {%f882, %f881, %f880, %f879};
	st.global.v4.f32 	[%rd14+256], {%f878, %f877, %f876, %f875};
	add.s64 	%rd15, %rd14, %rd13;
	st.global.v4.f32 	[%rd15], {%f874, %f873, %f872, %f871};
	st.global.v4.f32 	[%rd15+256], {%f870, %f869, %f868, %f867};
	add.s64 	%rd16, %rd15, %rd13;
	st.global.v4.f32 	[%rd16], {%f866, %f865, %f864, %f863};
	st.global.v4.f32 	[%rd16+256], {%f862, %f861, %f860, %f859};
	add.s32 	%r73, %r66, 64;
	mad.lo.s32 	%r74, %r73, %r77, %r71;
	mul.wide.s32 	%rd17, %r74, 4;
	add.s64 	%rd18, %rd10, %rd17;
	st.global.v4.f32 	[%rd18], {%f858, %f857, %f856, %f855};
	st.global.v4.f32 	[%rd18+256], {%f854, %f853, %f852, %f851};
	add.s64 	%rd19, %rd18, %rd13;
	st.global.v4.f32 	[%rd19], {%f850, %f849, %f848, %f847};
	st.global.v4.f32 	[%rd19+256], {%f846, %f845, %f844, %f843};
	add.s64 	%rd20, %rd19, %rd13;
	st.global.v4.f32 	[%rd20], {%f891, %f892, %f893, %f894};
	st.global.v4.f32 	[%rd20+256], {%f895, %f896, %f897, %f898};
	add.s64 	%rd21, %rd20, %rd13;
	st.global.v4.f32 	[%rd21], {%f899, %f900, %f901, %f902};
	st.global.v4.f32 	[%rd21+256], {%f903, %f904, %f905, %f906};
$L__BB2_5:
	ret;

}
	// .globl	_Z34mySgemm_tiled_nonconf_doublebufferPfS_S_iii
.visible .entry _Z34mySgemm_tiled_nonconf_doublebufferPfS_S_iii(
	.param .u64 .ptr .align 1 _Z34mySgemm_tiled_nonconf_doublebufferPfS_S_iii_param_0,
	.param .u64 .ptr .align 1 _Z34mySgemm_tiled_nonconf_doublebufferPfS_S_iii_param_1,
	.param .u64 .ptr .align 1 _Z34mySgemm_tiled_nonconf_doublebufferPfS_S_iii_param_2,
	.param .u32 _Z34mySgemm_tiled_nonconf_doublebufferPfS_S_iii_param_3,
	.param .u32 _Z34mySgemm_tiled_nonconf_doublebufferPfS_S_iii_param_4,
	.param .u32 _Z34mySgemm_tiled_nonconf_doublebufferPfS_S_iii_param_5
)
{
	.reg .pred 	%p<6>;
	.reg .b32 	%r<111>;
	.reg .b32 	%f<1555>;
	.reg .b64 	%rd<31>;
	// demoted variable
	.shared .align 4 .b8 _ZZ34mySgemm_tiled_nonconf_doublebufferPfS_S_iiiE5shr_a[8192];
	// demoted variable
	.shared .align 4 .b8 _ZZ34mySgemm_tiled_nonconf_doublebufferPfS_S_iiiE5shr_b[8192];
	ld.param.u64 	%rd3, [_Z34mySgemm_tiled_nonconf_doublebufferPfS_S_iii_param_0];
	ld.param.u64 	%rd4, [_Z34mySgemm_tiled_nonconf_doublebufferPfS_S_iii_param_1];
	ld.param.u32 	%r23, [_Z34mySgemm_tiled_nonconf_doublebufferPfS_S_iii_param_3];
	ld.param.u32 	%r21, [_Z34mySgemm_tiled_nonconf_doublebufferPfS_S_iii_param_4];
	ld.param.u32 	%r22, [_Z34mySgemm_tiled_nonconf_doublebufferPfS_S_iii_param_5];
	cvta.to.global.u64 	%rd1, %rd4;
	cvta.to.global.u64 	%rd2, %rd3;
	mov.u32 	%r1, %ctaid.x;
	mov.u32 	%r2, %ctaid.y;
	mov.u32 	%r24, %ntid.x;
	mov.u32 	%r25, %tid.y;
	mov.u32 	%r26, %tid.x;
	mad.lo.s32 	%r27, %r24, %r25, %r26;
	shr.u32 	%r3, %r27, 1;
	shl.b32 	%r4, %r27, 2;
	and.b32  	%r5, %r4, 4;
	shr.u32 	%r6, %r27, 5;
	shr.s32 	%r28, %r21, 31;
	shr.u32 	%r29, %r28, 25;
	add.s32 	%r30, %r21, %r29;
	shr.s32 	%r31, %r30, 7;
	setp.ge.s32 	%p1, %r1, %r31;
	shr.s32 	%r32, %r23, 31;
	shr.u32 	%r33, %r32, 25;
	add.s32 	%r34, %r23, %r33;
	shr.s32 	%r35, %r34, 7;
	setp.ge.s32 	%p2, %r2, %r35;
	or.pred  	%p3, %p2, %p1;
	@%p3 bra 	$L__BB3_5;
	ld.param.u32 	%r103, [_Z34mySgemm_tiled_nonconf_doublebufferPfS_S_iii_param_4];
	and.b32  	%r7, %r4, 124;
	shl.b32 	%r36, %r2, 7;
	add.s32 	%r37, %r36, %r3;
	mad.lo.s32 	%r8, %r22, %r37, %r5;
	mul.wide.s32 	%rd6, %r8, 4;
	add.s64 	%rd7, %rd2, %rd6;
	ld.global.nc.v4.f32 	{%f194, %f195, %f196, %f197}, [%rd7];
	shl.b32 	%r38, %r5, 9;
	mov.u32 	%r39, _ZZ34mySgemm_tiled_nonconf_doublebufferPfS_S_iiiE5shr_a;
	add.s32 	%r40, %r39, %r38;
	shl.b32 	%r41, %r3, 2;
	add.s32 	%r42, %r40, %r41;
	st.shared.f32 	[%r42], %f194;
	st.shared.f32 	[%r42+512], %f195;
	st.shared.f32 	[%r42+1024], %f196;
	st.shared.f32 	[%r42+1536], %f197;
	shl.b32 	%r43, %r6, 9;
	mov.u32 	%r44, _ZZ34mySgemm_tiled_nonconf_doublebufferPfS_S_iiiE5shr_b;
	add.s32 	%r45, %r44, %r43;
	shl.b32 	%r46, %r4, 2;
	and.b32  	%r47, %r46, 496;
	add.s32 	%r48, %r45, %r47;
	shl.b32 	%r9, %r1, 7;
	or.b32  	%r49, %r7, %r9;
	mad.lo.s32 	%r50, %r103, %r6, %r49;
	mul.wide.s32 	%rd8, %r50, 4;
	add.s64 	%rd9, %rd1, %rd8;
	ld.global.nc.v4.f32 	{%f198, %f199, %f200, %f201}, [%rd9];
	st.shared.v4.f32 	[%r48], {%f198, %f199, %f200, %f201};
	bar.sync 	0;
	setp.lt.s32 	%p4, %r22, 16;
	mov.f32 	%f1491, 0f00000000;
	mov.f32 	%f1492, %f1491;
	mov.f32 	%f1493, %f1491;
	mov.f32 	%f1494, %f1491;
	mov.f32 	%f1495, %f1491;
	mov.f32 	%f1496, %f1491;
	mov.f32 	%f1497, %f1491;
	mov.f32 	%f1498, %f1491;
	mov.f32 	%f1499, %f1491;
	mov.f32 	%f1500, %f1491;
	mov.f32 	%f1501, %f1491;
	mov.f32 	%f1502, %f1491;
	mov.f32 	%f1503, %f1491;
	mov.f32 	%f1504, %f1491;
	mov.f32 	%f1505, %f1491;
	mov.f32 	%f1506, %f1491;
	mov.f32 	%f1507, %f1491;
	mov.f32 	%f1508, %f1491;
	mov.f32 	%f1509, %f1491;
	mov.f32 	%f1510, %f1491;
	mov.f32 	%f1511, %f1491;
	mov.f32 	%f1512, %f1491;
	mov.f32 	%f1513, %f1491;
	mov.f32 	%f1514, %f1491;
	mov.f32 	%f1515, %f1491;
	mov.f32 	%f1516, %f1491;
	mov.f32 	%f1517, %f1491;
	mov.f32 	%f1518, %f1491;
	mov.f32 	%f1519, %f1491;
	mov.f32 	%f1520, %f1491;
	mov.f32 	%f1521, %f1491;
	mov.f32 	%f1522, %f1491;
	mov.f32 	%f1523, %f1491;
	mov.f32 	%f1524, %f1491;
	mov.f32 	%f1525, %f1491;
	mov.f32 	%f1526, %f1491;
	mov.f32 	%f1527, %f1491;
	mov.f32 	%f1528, %f1491;
	mov.f32 	%f1529, %f1491;
	mov.f32 	%f1530, %f1491;
	mov.f32 	%f1531, %f1491;
	mov.f32 	%f1532, %f1491;
	mov.f32 	%f1533, %f1491;
	mov.f32 	%f1534, %f1491;
	mov.f32 	%f1535, %f1491;
	mov.f32 	%f1536, %f1491;
	mov.f32 	%f1537, %f1491;
	mov.f32 	%f1538, %f1491;
	mov.f32 	%f1539, %f1491;
	mov.f32 	%f1540, %f1491;
	mov.f32 	%f1541, %f1491;
	mov.f32 	%f1542, %f1491;
	mov.f32 	%f1543, %f1491;
	mov.f32 	%f1544, %f1491;
	mov.f32 	%f1545, %f1491;
	mov.f32 	%f1546, %f1491;
	mov.f32 	%f1547, %f1491;
	mov.f32 	%f1548, %f1491;
	mov.f32 	%f1549, %f1491;
	mov.f32 	%f1550, %f1491;
	mov.f32 	%f1551, %f1491;
	mov.f32 	%f1552, %f1491;
	mov.f32 	%f1553, %f1491;
	mov.f32 	%f1554, %f1491;
	@%p4 bra 	$L__BB3_4;
	ld.param.u32 	%r104, [_Z34mySgemm_tiled_nonconf_doublebufferPfS_S_iii_param_4];
	shr.u32 	%r52, %r22, 3;
	neg.s32 	%r110, %r52;
	add.s32 	%r109, %r8, 8;
	add.s32 	%r53, %r6, 8;
	mad.lo.s32 	%r54, %r104, %r53, %r9;
	add.s32 	%r108, %r54, %r7;
	mov.f32 	%f1491, 0f00000000;
	mov.b32 	%r107, 0;
$L__BB3_3:
	ld.param.u32 	%r105, [_Z34mySgemm_tiled_nonconf_doublebufferPfS_S_iii_param_4];
	ld.param.u64 	%rd29, [_Z34mySgemm_tiled_nonconf_doublebufferPfS_S_iii_param_1];
	ld.param.u64 	%rd28, [_Z34mySgemm_tiled_nonconf_doublebufferPfS_S_iii_param_0];
	mul.wide.s32 	%rd10, %r109, 4;
	cvta.to.global.u64 	%rd11, %rd28;
	add.s64 	%rd12, %rd11, %rd10;
	add.s32 	%r107, %r107, 1;
	ld.global.nc.v4.f32 	{%f203, %f204, %f205, %f206}, [%rd12];
	cvta.to.global.u64 	%rd13, %rd29;
	mul.wide.s32 	%rd14, %r108, 4;
	add.s64 	%rd15, %rd13, %rd14;
	ld.global.nc.v4.f32 	{%f207, %f208, %f209, %f210}, [%rd15];
	shl.b32 	%r55, %r107, 12;
	and.b32  	%r56, %r55, 4096;
	xor.b32  	%r57, %r56, 4096;
	mov.u32 	%r58, _ZZ34mySgemm_tiled_nonconf_doublebufferPfS_S_iiiE5shr_a;
	add.s32 	%r59, %r58, %r57;
	mov.u32 	%r60, _ZZ34mySgemm_tiled_nonconf_doublebufferPfS_S_iiiE5shr_b;
	add.s32 	%r61, %r60, %r57;
	mov.u32 	%r62, %tid.y;
	shl.b32 	%r63, %r62, 4;
	add.s32 	%r64, %r59, %r63;
	ld.shared.v4.f32 	{%f211, %f212, %f213, %f214}, [%r64];
	ld.shared.v4.f32 	{%f215, %f216, %f217, %f218}, [%r64+256];
	mov.u32 	%r65, %tid.x;
	shl.b32 	%r66, %r65, 4;
	add.s32 	%r67, %r61, %r66;
	ld.shared.v4.f32 	{%f219, %f220, %f221, %f222}, [%r67];
	ld.shared.v4.f32 	{%f223, %f224, %f225, %f226}, [%r67+256];
	fma.rn.f32 	%f227, %f211, %f219, %f1554;
	fma.rn.f32 	%f228, %f211, %f220, %f1553;
	fma.rn.f32 	%f229, %f211, %f221, %f1552;
	fma.rn.f32 	%f230, %f211, %f222, %f1551;
	fma.rn.f32 	%f231, %f211, %f223, %f1550;
	fma.rn.f32 	%f232, %f211, %f224, %f1549;
	fma.rn.f32 	%f233, %f211, %f225, %f1548;
	fma.rn.f32 	%f234, %f211, %f226, %f1547;
	fma.rn.f32 	%f235, %f212, %f219, %f1546;
	fma.rn.f32 	%f236, %f212, %f220, %f1545;
	fma.rn.f32 	%f237, %f212, %f221, %f1544;
	fma.rn.f32 	%f238, %f212, %f222, %f1543;
	fma.rn.f32 	%f239, %f212, %f223, %f1542;
	fma.rn.f32 	%f240, %f212, %f224, %f1541;
	fma.rn.f32 	%f241, %f212, %f225, %f1540;
	fma.rn.f32 	%f242, %f212, %f226, %f1539;
	fma.rn.f32 	%f243, %f213, %f219, %f1538;
	fma.rn.f32 	%f244, %f213, %f220, %f1537;
	fma.rn.f32 	%f245, %f213, %f221, %f1536;
	fma.rn.f32 	%f246, %f213, %f222, %f1535;
	fma.rn.f32 	%f247, %f213, %f223, %f1534;
	fma.rn.f32 	%f248, %f213, %f224, %f1533;
	fma.rn.f32 	%f249, %f213, %f225, %f1532;
	fma.rn.f32 	%f250, %f213, %f226, %f1531;
	fma.rn.f32 	%f251, %f214, %f219, %f1530;
	fma.rn.f32 	%f252, %f214, %f220, %f1529;
	fma.rn.f32 	%f253, %f214, %f221, %f1528;
	fma.rn.f32 	%f254, %f214, %f222, %f1527;
	fma.rn.f32 	%f255, %f214, %f223, %f1526;
	fma.rn.f32 	%f256, %f214, %f224, %f1525;
	fma.rn.f32 	%f257, %f214, %f225, %f1524;
	fma.rn.f32 	%f258, %f214, %f226, %f1523;
	fma.rn.f32 	%f259, %f215, %f219, %f1522;
	fma.rn.f32 	%f260, %f215, %f220, %f1521;
	fma.rn.f32 	%f261, %f215, %f221, %f1520;
	fma.rn.f32 	%f262, %f215, %f222, %f1519;
	fma.rn.f32 	%f263, %f215, %f223, %f1518;
	fma.rn.f32 	%f264, %f215, %f224, %f1517;
	fma.rn.f32 	%f265, %f215, %f225, %f1516;
	fma.rn.f32 	%f266, %f215, %f226, %f1515;
	fma.rn.f32 	%f267, %f216, %f219, %f1514;
	fma.rn.f32 	%f268, %f216, %f220, %f1513;
	fma.rn.f32 	%f269, %f216, %f221, %f1512;
	fma.rn.f32 	%f270, %f216, %f222, %f1511;
	fma.rn.f32 	%f271, %f216, %f223, %f1510;
	fma.rn.f32 	%f272, %f216, %f224, %f1509;
	fma.rn.f32 	%f273, %f216, %f225, %f1508;
	fma.rn.f32 	%f274, %f216, %f226, %f1507;
	fma.rn.f32 	%f275, %f217, %f219, %f1506;
	fma.rn.f32 	%f276, %f217, %f220, %f1505;
	fma.rn.f32 	%f277, %f217, %f221, %f1504;
	fma.rn.f32 	%f278, %f217, %f222, %f1503;
	fma.rn.f32 	%f279, %f217, %f223, %f1502;
	fma.rn.f32 	%f280, %f217, %f224, %f1501;
	fma.rn.f32 	%f281, %f217, %f225, %f1500;
	fma.rn.f32 	%f282, %f217, %f226, %f1499;
	fma.rn.f32 	%f283, %f218, %f219, %f1498;
	fma.rn.f32 	%f284, %f218, %f220, %f1497;
	fma.rn.f32 	%f285, %f218, %f221, %f1496;
	fma.rn.f32 	%f286, %f218, %f222, %f1495;
	fma.rn.f32 	%f287, %f218, %f223, %f1494;
	fma.rn.f32 	%f288, %f218, %f224, %f1493;
	fma.rn.f32 	%f289, %f218, %f225, %f1492;
	fma.rn.f32 	%f290, %f218, %f226, %f1491;
	ld.shared.v4.f32 	{%f291, %f292, %f293, %f294}, [%r64+512];
	ld.shared.v4.f32 	{%f295, %f296, %f297, %f298}, [%r64+768];
	ld.shared.v4.f32 	{%f299, %f300, %f301, %f302}, [%r67+512];
	ld.shared.v4.f32 	{%f303, %f304, %f305, %f306}, [%r67+768];
	fma.rn.f32 	%f307, %f291, %f299, %f227;
	fma.rn.f32 	%f308, %f291, %f300, %f228;
	fma.rn.f32 	%f309, %f291, %f301, %f229;
	fma.rn.f32 	%f310, %f291, %f302, %f230;
	fma.rn.f32 	%f311, %f291, %f303, %f231;
	fma.rn.f32 	%f312, %f291, %f304, %f232;
	fma.rn.f32 	%f313, %f291, %f305, %f233;
	fma.rn.f32 	%f314, %f291, %f306, %f234;
	fma.rn.f32 	%f315, %f292, %f299, %f235;
	fma.rn.f32 	%f316, %f292, %f300, %f236;
	fma.rn.f32 	%f317, %f292, %f301, %f237;
	fma.rn.f32 	%f318, %f292, %f302, %f238;
	fma.rn.f32 	%f319, %f292, %f303, %f239;
	fma.rn.f32 	%f320, %f292, %f304, %f240;
	fma.rn.f32 	%f321, %f292, %f305, %f241;
	fma.rn.f32 	%f322, %f292, %f306, %f242;
	fma.rn.f32 	%f323, %f293, %f299, %f243;
	fma.rn.f32 	%f324, %f293, %f300, %f244;
	fma.rn.f32 	%f325, %f293, %f301, %f245;
	fma.rn.f32 	%f326, %f293, %f302, %f246;
	fma.rn.f32 	%f327, %f293, %f303, %f247;
	fma.rn.f32 	%f328, %f293, %f304, %f248;
	fma.rn.f32 	%f329, %f293, %f305, %f249;
	fma.rn.f32 	%f330, %f293, %f306, %f250;
	fma.rn.f32 	%f331, %f294, %f299, %f251;
	fma.rn.f32 	%f332, %f294, %f300, %f252;
	fma.rn.f32 	%f333, %f294, %f301, %f253;
	fma.rn.f32 	%f334, %f294, %f302, %f254;
	fma.rn.f32 	%f335, %f294, %f303, %f255;
	fma.rn.f32 	%f336, %f294, %f304, %f256;
	fma.rn.f32 	%f337, %f294, %f305, %f257;
	fma.rn.f32 	%f338, %f294, %f306, %f258;
	fma.rn.f32 	%f339, %f295, %f299, %f259;
	fma.rn.f32 	%f340, %f295, %f300, %f260;
	fma.rn.f32 	%f341, %f295, %f301, %f261;
	fma.rn.f32 	%f342, %f295, %f302, %f262;
	fma.rn.f32 	%f343, %f295, %f303, %f263;
	fma.rn.f32 	%f344, %f295, %f304, %f264;
	fma.rn.f32 	%f345, %f295, %f305, %f265;
	fma.rn.f32 	%f346, %f295, %f306, %f266;
	fma.rn.f32 	%f347, %f296, %f299, %f267;
	fma.rn.f32 	%f348, %f296, %f300, %f268;
	fma.rn.f32 	%f349, %f296, %f301, %f269;
	fma.rn.f32 	%f350, %f296, %f302, %f270;
	fma.rn.f32 	%f351, %f296, %f303, %f271;
	fma.rn.f32 	%f352, %f296, %f304, %f272;
	fma.rn.f32 	%f353, %f296, %f305, %f273;
	fma.rn.f32 	%f354, %f296, %f306, %f274;
	fma.rn.f32 	%f355, %f297, %f299, %f275;
	fma.rn.f32 	%f356, %f297, %f300, %f276;
	fma.rn.f32 	%f357, %f297, %f301, %f277;
	fma.rn.f32 	%f358, %f297, %f302, %f278;
	fma.rn.f32 	%f359, %f297, %f303, %f279;
	fma.rn.f32 	%f360, %f297, %f304, %f280;
	fma.rn.f32 	%f361, %f297, %f305, %f281;
	fma.rn.f32 	%f362, %f297, %f306, %f282;
	fma.rn.f32 	%f363, %f298, %f299, %f283;
	fma.rn.f32 	%f364, %f298, %f300, %f284;
	fma.rn.f32 	%f365, %f298, %f301, %f285;
	fma.rn.f32 	%f366, %f298, %f302, %f286;
	fma.rn.f32 	%f367, %f298, %f303, %f287;
	fma.rn.f32 	%f368, %f298, %f304, %f288;
	fma.rn.f32 	%f369, %f298, %f305, %f289;
	fma.rn.f32 	%f370, %f298, %f306, %f290;
	ld.shared.v4.f32 	{%f371, %f372, %f373, %f374}, [%r64+1024];
	ld.shared.v4.f32 	{%f375, %f376, %f377, %f378}, [%r64+1280];
	ld.shared.v4.f32 	{%f379, %f380, %f381, %f382}, [%r67+1024];
	ld.shared.v4.f32 	{%f383, %f384, %f385, %f386}, [%r67+1280];
	fma.rn.f32 	%f387, %f371, %f379, %f307;
	fma.rn.f32 	%f388, %f371, %f380, %f308;
	fma.rn.f32 	%f389, %f371, %f381, %f309;
	fma.rn.f32 	%f390, %f371, %f382, %f310;
	fma.rn.f32 	%f391, %f371, %f383, %f311;
	fma.rn.f32 	%f392, %f371, %f384, %f312;
	fma.rn.f32 	%f393, %f371, %f385, %f313;
	fma.rn.f32 	%f394, %f371, %f386, %f314;
	fma.rn.f32 	%f395, %f372, %f379, %f315;
	fma.rn.f32 	%f396, %f372, %f380, %f316;
	fma.rn.f32 	%f397, %f372, %f381, %f317;
	fma.rn.f32 	%f398, %f372, %f382, %f318;
	fma.rn.f32 	%f399, %f372, %f383, %f319;
	fma.rn.f32 	%f400, %f372, %f384, %f320;
	fma.rn.f32 	%f401, %f372, %f385, %f321;
	fma.rn.f32 	%f402, %f372, %f386, %f322;
	fma.rn.f32 	%f403, %f373, %f379, %f323;
	fma.rn.f32 	%f404, %f373, %f380, %f324;
	fma.rn.f32 	%f405, %f373, %f381, %f325;
	fma.rn.f32 	%f406, %f373, %f382, %f326;
	fma.rn.f32 	%f407, %f373, %f383, %f327;
	fma.rn.f32 	%f408, %f373, %f384, %f328;
	fma.rn.f32 	%f409, %f373, %f385, %f329;
	fma.rn.f32 	%f410, %f373, %f386, %f330;
	fma.rn.f32 	%f411, %f374, %f379, %f331;
	fma.rn.f32 	%f412, %f374, %f380, %f332;
	fma.rn.f32 	%f413, %f374, %f381, %f333;
	fma.rn.f32 	%f414, %f374, %f382, %f334;
	fma.rn.f32 	%f415, %f374, %f383, %f335;
	fma.rn.f32 	%f416, %f374, %f384, %f336;
	fma.rn.f32 	%f417, %f374, %f385, %f337;
	fma.rn.f32 	%f418, %f374, %f386, %f338;
	fma.rn.f32 	%f419, %f375, %f379, %f339;
	fma.rn.f32 	%f420, %f375, %f380, %f340;
	fma.rn.f32 	%f421, %f375, %f381, %f341;
	fma.rn.f32 	%f422, %f375, %f382, %f342;
	fma.rn.f32 	%f423, %f375, %f383, %f343;
	fma.rn.f32 	%f424, %f375, %f384, %f344;
	fma.rn.f32 	%f425, %f375, %f385, %f345;
	fma.rn.f32 	%f426, %f375, %f386, %f346;
	fma.rn.f32 	%f427, %f376, %f379, %f347;
	fma.rn.f32 	%f428, %f376, %f380, %f348;
	fma.rn.f32 	%f429, %f376, %f381, %f349;
	fma.rn.f32 	%f430, %f376, %f382, %f350;
	fma.rn.f32 	%f431, %f376, %f383, %f351;
	fma.rn.f32 	%f432, %f376, %f384, %f352;
	fma.rn.f32 	%f433, %f376, %f385, %f353;
	fma.rn.f32 	%f434, %f376, %f386, %f354;
	fma.rn.f32 	%f435, %f377, %f379, %f355;
	fma.rn.f32 	%f436, %f377, %f380, %f356;
	fma.rn.f32 	%f437, %f377, %f381, %f357;
	fma.rn.f32 	%f438, %f377, %f382, %f358;
	fma.rn.f32 	%f439, %f377, %f383, %f359;
	fma.rn.f32 	%f440, %f377, %f384, %f360;
	fma.rn.f32 	%f441, %f377, %f385, %f361;
	fma.rn.f32 	%f442, %f377, %f386, %f362;
	fma.rn.f32 	%f443, %f378, %f379, %f363;
	fma.rn.f32 	%f444, %f378, %f380, %f364;
	fma.rn.f32 	%f445, %f378, %f381, %f365;
	fma.rn.f32 	%f446, %f378, %f382, %f366;
	fma.rn.f32 	%f447, %f378, %f383, %f367;
	fma.rn.f32 	%f448, %f378, %f384, %f368;
	fma.rn.f32 	%f449, %f378, %f385, %f369;
	fma.rn.f32 	%f450, %f378, %f386, %f370;
	ld.shared.v4.f32 	{%f451, %f452, %f453, %f454}, [%r64+1536];
	ld.shared.v4.f32 	{%f455, %f456, %f457, %f458}, [%r64+1792];
	ld.shared.v4.f32 	{%f459, %f460, %f461, %f462}, [%r67+1536];
	ld.shared.v4.f32 	{%f463, %f464, %f465, %f466}, [%r67+1792];
	fma.rn.f32 	%f467, %f451, %f459, %f387;
	fma.rn.f32 	%f468, %f451, %f460, %f388;
	fma.rn.f32 	%f469, %f451, %f461, %f389;
	fma.rn.f32 	%f470, %f451, %f462, %f390;
	fma.rn.f32 	%f471, %f451, %f463, %f391;
	fma.rn.f32 	%f472, %f451, %f464, %f392;
	fma.rn.f32 	%f473, %f451, %f465, %f393;
	fma.rn.f32 	%f474, %f451, %f466, %f394;
	fma.rn.f32 	%f475, %f452, %f459, %f395;
	fma.rn.f32 	%f476, %f452, %f460, %f396;
	fma.rn.f32 	%f477, %f452, %f461, %f397;
	fma.rn.f32 	%f478, %f452, %f462, %f398;
	fma.rn.f32 	%f479, %f452, %f463, %f399;
	fma.rn.f32 	%f480, %f452, %f464, %f400;
	fma.rn.f32 	%f481, %f452, %f465, %f401;
	fma.rn.f32 	%f482, %f452, %f466, %f402;
	fma.rn.f32 	%f483, %f453, %f459, %f403;
	fma.rn.f32 	%f484, %f453, %f460, %f404;
	fma.rn.f32 	%f485, %f453, %f461, %f405;
	fma.rn.f32 	%f486, %f453, %f462, %f406;
	fma.rn.f32 	%f487, %f453, %f463, %f407;
	fma.rn.f32 	%f488, %f453, %f464, %f408;
	fma.rn.f32 	%f489, %f453, %f465, %f409;
	fma.rn.f32 	%f490, %f453, %f466, %f410;
	fma.rn.f32 	%f491, %f454, %f459, %f411;
	fma.rn.f32 	%f492, %f454, %f460, %f412;
	fma.rn.f32 	%f493, %f454, %f461, %f413;
	fma.rn.f32 	%f494, %f454, %f462, %f414;
	fma.rn.f32 	%f495, %f454, %f463, %f415;
	fma.rn.f32 	%f496, %f454, %f464, %f416;
	fma.rn.f32 	%f497, %f454, %f465, %f417;
	fma.rn.f32 	%f498, %f454, %f466, %f418;
	fma.rn.f32 	%f499, %f455, %f459, %f419;
	fma.rn.f32 	%f500, %f455, %f460, %f420;
	fma.rn.f32 	%f501, %f455, %f461, %f421;
	fma.rn.f32 	%f502, %f455, %f462, %f422;
	fma.rn.f32 	%f503, %f455, %f463, %f423;
	fma.rn.f32 	%f504, %f455, %f464, %f424;
	fma.rn.f32 	%f505, %f455, %f465, %f425;
	fma.rn.f32 	%f506, %f455, %f466, %f426;
	fma.rn.f32 	%f507, %f456, %f459, %f427;
	fma.rn.f32 	%f508, %f456, %f460, %f428;
	fma.rn.f32 	%f509, %f456, %f461, %f429;
	fma.rn.f32 	%f510, %f456, %f462, %f430;
	fma.rn.f32 	%f511, %f456, %f463, %f431;
	fma.rn.f32 	%f512, %f456, %f464, %f432;
	fma.rn.f32 	%f513, %f456, %f465, %f433;
	fma.rn.f32 	%f514, %f456, %f466, %f434;
	fma.rn.f32 	%f515, %f457, %f459, %f435;
	fma.rn.f32 	%f516, %f457, %f460, %f436;
	fma.rn.f32 	%f517, %f457, %f461, %f437;
	fma.rn.f32 	%f518, %f457, %f462, %f438;
	fma.rn.f32 	%f519, %f457, %f463, %f439;
	fma.rn.f32 	%f520, %f457, %f464, %f440;
	fma.rn.f32 	%f521, %f457, %f465, %f441;
	fma.rn.f32 	%f522, %f457, %f466, %f442;
	fma.rn.f32 	%f523, %f458, %f459, %f443;
	fma.rn.f32 	%f524, %f458, %f460, %f444;
	fma.rn.f32 	%f525, %f458, %f461, %f445;
	fma.rn.f32 	%f526, %f458, %f462, %f446;
	fma.rn.f32 	%f527, %f458, %f463, %f447;
	fma.rn.f32 	%f528, %f458, %f464, %f448;
	fma.rn.f32 	%f529, %f458, %f465, %f449;
	fma.rn.f32 	%f530, %f458, %f466, %f450;
	ld.shared.v4.f32 	{%f531, %f532, %f533, %f534}, [%r64+2048];
	ld.shared.v4.f32 	{%f535, %f536, %f537, %f538}, [%r64+2304];
	ld.shared.v4.f32 	{%f539, %f540, %f541, %f542}, [%r67+2048];
	ld.shared.v4.f32 	{%f543, %f544, %f545, %f546}, [%r67+2304];
	fma.rn.f32 	%f547, %f531, %f539, %f467;
	fma.rn.f32 	%f548, %f531, %f540, %f468;
	fma.rn.f32 	%f549, %f531, %f541, %f469;
	fma.rn.f32 	%f550, %f531, %f542, %f470;
	fma.rn.f32 	%f551, %f531, %f543, %f471;
	fma.rn.f32 	%f552, %f531, %f544, %f472;
	fma.rn.f32 	%f553, %f531, %f545, %f473;
	fma.rn.f32 	%f554, %f531, %f546, %f474;
	fma.rn.f32 	%f555, %f532, %f539, %f475;
	fma.rn.f32 	%f556, %f532, %f540, %f476;
	fma.rn.f32 	%f557, %f532, %f541, %f477;
	fma.rn.f32 	%f558, %f532, %f542, %f478;
	fma.rn.f32 	%f559, %f532, %f543, %f479;
	fma.rn.f32 	%f560, %f532, %f544, %f480;
	fma.rn.f32 	%f561, %f532, %f545, %f481;
	fma.rn.f32 	%f562, %f532, %f546, %f482;
	fma.rn.f32 	%f563, %f533, %f539, %f483;
	fma.rn.f32 	%f564, %f533, %f540, %f484;
	fma.rn.f32 	%f565, %f533, %f541, %f485;
	fma.rn.f32 	%f566, %f533, %f542, %f486;
	fma.rn.f32 	%f567, %f533, %f543, %f487;
	fma.rn.f32 	%f568, %f533, %f544, %f488;
	fma.rn.f32 	%f569, %f533, %f545, %f489;
	fma.rn.f32 	%f570, %f533, %f546, %f490;
	fma.rn.f32 	%f571, %f534, %f539, %f491;
	fma.rn.f32 	%f572, %f534, %f540, %f492;
	fma.rn.f32 	%f573, %f534, %f541, %f493;
	fma.rn.f32 	%f574, %f534, %f542, %f494;
	fma.rn.f32 	%f575, %f534, %f543, %f495;
	fma.rn.f32 	%f576, %f534, %f544, %f496;
	fma.rn.f32 	%f577, %f534, %f545, %f497;
	fma.rn.f32 	%f578, %f534, %f546, %f498;
	fma.rn.f32 	%f579, %f535, %f539, %f499;
	fma.rn.f32 	%f580, %f535, %f540, %f500;
	fma.rn.f32 	%f581, %f535, %f541, %f501;
	fma.rn.f32 	%f582, %f535, %f542, %f502;
	fma.rn.f32 	%f583, %f535, %f543, %f503;
	fma.rn.f32 	%f584, %f535, %f544, %f504;
	fma.rn.f32 	%f585, %f535, %f545, %f505;
	fma.rn.f32 	%f586, %f535, %f546, %f506;
	fma.rn.f32 	%f587, %f536, %f539, %f507;
	fma.rn.f32 	%f588, %f536, %f540, %f508;
	fma.rn.f32 	%f589, %f536, %f541, %f509;
	fma.rn.f32 	%f590, %f536, %f542, %f510;
	fma.rn.f32 	%f591, %f536, %f543, %f511;
	fma.rn.f32 	%f592, %f536, %f544, %f512;
	fma.rn.f32 	%f593, %f536, %f545, %f513;
	fma.rn.f32 	%f594, %f536, %f546, %f514;
	fma.rn.f32 	%f595, %f537, %f539, %f515;
	fma.rn.f32 	%f596, %f537, %f540, %f516;
	fma.rn.f32 	%f597, %f537, %f541, %f517;
	fma.rn.f32 	%f598, %f537, %f542, %f518;
	fma.rn.f32 	%f599, %f537, %f543, %f519;
	fma.rn.f32 	%f600, %f537, %f544, %f520;
	fma.rn.f32 	%f601, %f537, %f545, %f521;
	fma.rn.f32 	%f602, %f537, %f546, %f522;
	fma.rn.f32 	%f603, %f538, %f539, %f523;
	fma.rn.f32 	%f604, %f538, %f540, %f524;
	fma.rn.f32 	%f605, %f538, %f541, %f525;
	fma.rn.f32 	%f606, %f538, %f542, %f526;
	fma.rn.f32 	%f607, %f538, %f543, %f527;
	fma.rn.f32 	%f608, %f538, %f544, %f528;
	fma.rn.f32 	%f609, %f538, %f545, %f529;
	fma.rn.f32 	%f610, %f538, %f546, %f530;
	ld.shared.v4.f32 	{%f611, %f612, %f613, %f614}, [%r64+2560];
	ld.shared.v4.f32 	{%f615, %f616, %f617, %f618}, [%r64+2816];
	ld.shared.v4.f32 	{%f619, %f620, %f621, %f622}, [%r67+2560];
	ld.shared.v4.f32 	{%f623, %f624, %f625, %f626}, [%r67+2816];
	fma.rn.f32 	%f627, %f611, %f619, %f547;
	fma.rn.f32 	%f628, %f611, %f620, %f548;
	fma.rn.f32 	%f629, %f611, %f621, %f549;
	fma.rn.f32 	%f630, %f611, %f622, %f550;
	fma.rn.f32 	%f631, %f611, %f623, %f551;
	fma.rn.f32 	%f632, %f611, %f624, %f552;
	fma.rn.f32 	%f633, %f611, %f625, %f553;
	fma.rn.f32 	%f634, %f611, %f626, %f554;
	fma.rn.f32 	%f635, %f612, %f619, %f555;
	fma.rn.f32 	%f636, %f612, %f620, %f556;
	fma.rn.f32 	%f637, %f612, %f621, %f557;
	fma.rn.f32 	%f638, %f612, %f622, %f558;
	fma.rn.f32 	%f639, %f612, %f623, %f559;
	fma.rn.f32 	%f640, %f612, %f624, %f560;
	fma.rn.f32 	%f641, %f612, %f625, %f561;
	fma.rn.f32 	%f642, %f612, %f626, %f562;
	fma.rn.f32 	%f643, %f613, %f619, %f563;
	fma.rn.f32 	%f644, %f613, %f620, %f564;
	fma.rn.f32 	%f645, %f613, %f621, %f565;
	fma.rn.f32 	%f646, %f613, %f622, %f566;
	fma.rn.f32 	%f647, %f613, %f623, %f567;
	fma.rn.f32 	%f648, %f613, %f624, %f568;
	fma.rn.f32 	%f649, %f613, %f625, %f569;
	fma.rn.f32 	%f650, %f613, %f626, %f570;
	fma.rn.f32 	%f651, %f614, %f619, %f571;
	fma.rn.f32 	%f652, %f614, %f620, %f572;
	fma.rn.f32 	%f653, %f614, %f621, %f573;
	fma.rn.f32 	%f654, %f614, %f622, %f574;
	fma.rn.f32 	%f655, %f614, %f623, %f575;
	fma.rn.f32 	%f656, %f614, %f624, %f576;
	fma.rn.f32 	%f657, %f614, %f625, %f577;
	fma.rn.f32 	%f658, %f614, %f626, %f578;
	fma.rn.f32 	%f659, %f615, %f619, %f579;
	fma.rn.f32 	%f660, %f615, %f620, %f580;
	fma.rn.f32 	%f661, %f615, %f621, %f581;
	fma.rn.f32 	%f662, %f615, %f622, %f582;
	fma.rn.f32 	%f663, %f615, %f623, %f583;
	fma.rn.f32 	%f664, %f615, %f624, %f584;
	fma.rn.f32 	%f665, %f615, %f625, %f585;
	fma.rn.f32 	%f666, %f615, %f626, %f586;
	fma.rn.f32 	%f667, %f616, %f619, %f587;
	fma.rn.f32 	%f668, %f616, %f620, %f588;
	fma.rn.f32 	%f669, %f616, %f621, %f589;
	fma.rn.f32 	%f670, %f616, %f622, %f590;
	fma.rn.f32 	%f671, %f616, %f623, %f591;
	fma.rn.f32 	%f672, %f616, %f624, %f592;
	fma.rn.f32 	%f673, %f616, %f625, %f593;
	fma.rn.f32 	%f674, %f616, %f626, %f594;
	fma.rn.f32 	%f675, %f617, %f619, %f595;
	fma.rn.f32 	%f676, %f617, %f620, %f596;
	fma.rn.f32 	%f677, %f617, %f621, %f597;
	fma.rn.f32 	%f678, %f617, %f622, %f598;
	fma.rn.f32 	%f679, %f617, %f623, %f599;
	fma.rn.f32 	%f680, %f617, %f624, %f600;
	fma.rn.f32 	%f681, %f617, %f625, %f601;
	fma.rn.f32 	%f682, %f617, %f626, %f602;
	fma.rn.f32 	%f683, %f618, %f619, %f603;
	fma.rn.f32 	%f684, %f618, %f620, %f604;
	fma.rn.f32 	%f685, %f618, %f621, %f605;
	fma.rn.f32 	%f686, %f618, %f622, %f606;
	fma.rn.f32 	%f687, %f618, %f623, %f607;
	fma.rn.f32 	%f688, %f618, %f624, %f608;
	fma.rn.f32 	%f689, %f618, %f625, %f609;
	fma.rn.f32 	%f690, %f618, %f626, %f610;
	ld.shared.v4.f32 	{%f691, %f692, %f693, %f694}, [%r64+3072];
	ld.shared.v4.f32 	{%f695, %f696, %f697, %f698}, [%r64+3328];
	ld.shared.v4.f32 	{%f699, %f700, %f701, %f702}, [%r67+3072];
	ld.shared.v4.f32 	{%f703, %f704, %f705, %f706}, [%r67+3328];
	fma.rn.f32 	%f707, %f691, %f699, %f627;
	fma.rn.f32 	%f708, %f691, %f700, %f628;
	fma.rn.f32 	%f709, %f691, %f701, %f629;
	fma.rn.f32 	%f710, %f691, %f702, %f630;
	fma.rn.f32 	%f711, %f691, %f703, %f631;
	fma.rn.f32 	%f712, %f691, %f704, %f632;
	fma.rn.f32 	%f713, %f691, %f705, %f633;
	fma.rn.f32 	%f714, %f691, %f706, %f634;
	fma.rn.f32 	%f715, %f692, %f699, %f635;
	fma.rn.f32 	%f716, %f692, %f700, %f636;
	fma.rn.f32 	%f717, %f692, %f701, %f637;
	fma.rn.f32 	%f718, %f692, %f702, %f638;
	fma.rn.f32 	%f719, %f692, %f703, %f639;
	fma.rn.f32 	%f720, %f692, %f704, %f640;
	fma.rn.f32 	%f721, %f692, %f705, %f641;
	fma.rn.f32 	%f722, %f692, %f706, %f642;
	fma.rn.f32 	%f723, %f693, %f699, %f643;
	fma.rn.f32 	%f724, %f693, %f700, %f644;
	fma.rn.f32 	%f725, %f693, %f701, %f645;
	fma.rn.f32 	%f726, %f693, %f702, %f646;
	fma.rn.f32 	%f727, %f693, %f703, %f647;
	fma.rn.f32 	%f728, %f693, %f704, %f648;
	fma.rn.f32 	%f729, %f693, %f705, %f649;
	fma.rn.f32 	%f730, %f693, %f706, %f650;
	fma.rn.f32 	%f731, %f694, %f699, %f651;
	fma.rn.f32 	%f732, %f694, %f700, %f652;
	fma.rn.f32 	%f733, %f694, %f701, %f653;
	fma.rn.f32 	%f734, %f694, %f702, %f654;
	fma.rn.f32 	%f735, %f694, %f703, %f655;
	fma.rn.f32 	%f736, %f694, %f704, %f656;
	fma.rn.f32 	%f737, %f694, %f705, %f657;
	fma.rn.f32 	%f738, %f694, %f706, %f658;
	fma.rn.f32 	%f739, %f695, %f699, %f659;
	fma.rn.f32 	%f740, %f695, %f700, %f660;
	fma.rn.f32 	%f741, %f695, %f701, %f661;
	fma.rn.f32 	%f742, %f695, %f702, %f662;
	fma.rn.f32 	%f743, %f695, %f703, %f663;
	fma.rn.f32 	%f744, %f695, %f704, %f664;
	fma.rn.f32 	%f745, %f695, %f705, %f665;
	fma.rn.f32 	%f746, %f695, %f706, %f666;
	fma.rn.f32 	%f747, %f696, %f699, %f667;
	fma.rn.f32 	%f748, %f696, %f700, %f668;
	fma.rn.f32 	%f749, %f696, %f701, %f669;
	fma.rn.f32 	%f750, %f696, %f702, %f670;
	fma.rn.f32 	%f751, %f696, %f703, %f671;
	fma.rn.f32 	%f752, %f696, %f704, %f672;
	fma.rn.f32 	%f753, %f696, %f705, %f673;
	fma.rn.f32 	%f754, %f696, %f706, %f674;
	fma.rn.f32 	%f755, %f697, %f699, %f675;
	fma.rn.f32 	%f756, %f697, %f700, %f676;
	fma.rn.f32 	%f757, %f697, %f701, %f677;
	fma.rn.f32 	%f758, %f697, %f702, %f678;
	fma.rn.f32 	%f759, %f697, %f703, %f679;
	fma.rn.f32 	%f760, %f697, %f704, %f680;
	fma.rn.f32 	%f761, %f697, %f705, %f681;
	fma.rn.f32 	%f762, %f697, %f706, %f682;
	fma.rn.f32 	%f763, %f698, %f699, %f683;
	fma.rn.f32 	%f764, %f698, %f700, %f684;
	fma.rn.f32 	%f765, %f698, %f701, %f685;
	fma.rn.f32 	%f766, %f698, %f702, %f686;
	fma.rn.f32 	%f767, %f698, %f703, %f687;
	fma.rn.f32 	%f768, %f698, %f704, %f688;
	fma.rn.f32 	%f769, %f698, %f705, %f689;
	fma.rn.f32 	%f770, %f698, %f706, %f690;
	ld.shared.v4.f32 	{%f771, %f772, %f773, %f774}, [%r64+3584];
	ld.shared.v4.f32 	{%f775, %f776, %f777, %f778}, [%r64+3840];
	ld.shared.v4.f32 	{%f779, %f780, %f781, %f782}, [%r67+3584];
	ld.shared.v4.f32 	{%f783, %f784, %f785, %f786}, [%r67+3840];
	fma.rn.f32 	%f1554, %f771, %f779, %f707;
	fma.rn.f32 	%f1553, %f771, %f780, %f708;
	fma.rn.f32 	%f1552, %f771, %f781, %f709;
	fma.rn.f32 	%f1551, %f771, %f782, %f710;
	fma.rn.f32 	%f1550, %f771, %f783, %f711;
	fma.rn.f32 	%f1549, %f771, %f784, %f712;
	fma.rn.f32 	%f1548, %f771, %f785, %f713;
	fma.rn.f32 	%f1547, %f771, %f786, %f714;
	fma.rn.f32 	%f1546, %f772, %f779, %f715;
	fma.rn.f32 	%f1545, %f772, %f780, %f716;
	fma.rn.f32 	%f1544, %f772, %f781, %f717;
	fma.rn.f32 	%f1543, %f772, %f782, %f718;
	fma.rn.f32 	%f1542, %f772, %f783, %f719;
	fma.rn.f32 	%f1541, %f772, %f784, %f720;
	fma.rn.f32 	%f1540, %f772, %f785, %f721;
	fma.rn.f32 	%f1539, %f772, %f786, %f722;
	fma.rn.f32 	%f1538, %f773, %f779, %f723;
	fma.rn.f32 	%f1537, %f773, %f780, %f724;
	fma.rn.f32 	%f1536, %f773, %f781, %f725;
	fma.rn.f32 	%f1535, %f773, %f782, %f726;
	fma.rn.f32 	%f1534, %f773, %f783, %f727;
	fma.rn.f32 	%f1533, %f773, %f784, %f728;
	fma.rn.f32 	%f1532, %f773, %f785, %f729;
	fma.rn.f32 	%f1531, %f773, %f786, %f730;
	fma.rn.f32 	%f1530, %f774, %f779, %f731;
	fma.rn.f32 	%f1529, %f774, %f780, %f732;
	fma.rn.f32 	%f1528, %f774, %f781, %f733;
	fma.rn.f32 	%f1527, %f774, %f782, %f734;
	fma.rn.f32 	%f1526, %f774, %f783, %f735;
	fma.rn.f32 	%f1525, %f774, %f784, %f736;
	fma.rn.f32 	%f1524, %f774, %f785, %f737;
	fma.rn.f32 	%f1523, %f774, %f786, %f738;
	fma.rn.f32 	%f1522, %f775, %f779, %f739;
	fma.rn.f32 	%f1521, %f775, %f780, %f740;
	fma.rn.f32 	%f1520, %f775, %f781, %f741;
	fma.rn.f32 	%f1519, %f775, %f782, %f742;
	fma.rn.f32 	%f1518, %f775, %f783, %f743;
	fma.rn.f32 	%f1517, %f775, %f784, %f744;
	fma.rn.f32 	%f1516, %f775, %f785, %f745;
	fma.rn.f32 	%f1515, %f775, %f786, %f746;
	fma.rn.f32 	%f1514, %f776, %f779, %f747;
	fma.rn.f32 	%f1513, %f776, %f780, %f748;
	fma.rn.f32 	%f1512, %f776, %f781, %f749;
	fma.rn.f32 	%f1511, %f776, %f782, %f750;
	fma.rn.f32 	%f1510, %f776, %f783, %f751;
	fma.rn.f32 	%f1509, %f776, %f784, %f752;
	fma.rn.f32 	%f1508, %f776, %f785, %f753;
	fma.rn.f32 	%f1507, %f776, %f786, %f754;
	fma.rn.f32 	%f1506, %f777, %f779, %f755;
	fma.rn.f32 	%f1505, %f777, %f780, %f756;
	fma.rn.f32 	%f1504, %f777, %f781, %f757;
	fma.rn.f32 	%f1503, %f777, %f782, %f758;
	fma.rn.f32 	%f1502, %f777, %f783, %f759;
	fma.rn.f32 	%f1501, %f777, %f784, %f760;
	fma.rn.f32 	%f1500, %f777, %f785, %f761;
	fma.rn.f32 	%f1499, %f777, %f786, %f762;
	fma.rn.f32 	%f1498, %f778, %f779, %f763;
	fma.rn.f32 	%f1497, %f778, %f780, %f764;
	fma.rn.f32 	%f1496, %f778, %f781, %f765;
	fma.rn.f32 	%f1495, %f778, %f782, %f766;
	fma.rn.f32 	%f1494, %f778, %f783, %f767;
	fma.rn.f32 	%f1493, %f778, %f784, %f768;
	fma.rn.f32 	%f1492, %f778, %f785, %f769;
	fma.rn.f32 	%f1491, %f778, %f786, %f770;
	add.s32 	%r68, %r58, %r56;
	mov.u32 	%r69, %ntid.x;
	mad.lo.s32 	%r70, %r69, %r62, %r65;
	shl.b32 	%r71, %r70, 11;
	and.b32  	%r72, %r71, 2048;
	add.s32 	%r73, %r68, %r72;
	shl.b32 	%r74, %r70, 1;
	and.b32  	%r75, %r74, -4;
	add.s32 	%r76, %r73, %r75;
	st.shared.f32 	[%r76], %f203;
	st.shared.f32 	[%r76+512], %f204;
	st.shared.f32 	[%r76+1024], %f205;
	st.shared.f32 	[%r76+1536], %f206;
	shl.b32 	%r77, %r70, 4;
	and.b32  	%r78, %r77, -512;
	add.s32 	%r79, %r60, %r78;
	and.b32  	%r80, %r77, 496;
	add.s32 	%r81, %r79, %r80;
	add.s32 	%r82, %r81, %r56;
	st.shared.v4.f32 	[%r82], {%f207, %f208, %f209, %f210};
	bar.sync 	0;
	add.s32 	%r110, %r110, 1;
	add.s32 	%r109, %r109, 8;
	shl.b32 	%r83, %r105, 3;
	add.s32 	%r108, %r108, %r83;
	setp.eq.s32 	%p5, %r110, -1;
	@%p5 bra 	$L__BB3_4;
	bra.uni 	$L__BB3_3;
$L__BB3_4:
	ld.param.u32 	%r106, [_Z34mySgemm_tiled_nonconf_doublebufferPfS_S_iii_param_4];
	ld.param.u64 	%rd30, [_Z34mySgemm_tiled_nonconf_doublebufferPfS_S_iii_param_2];
	cvta.to.global.u64 	%rd16, %rd30;
	mov.u32 	%r84, %tid.y;
	shl.b32 	%r85, %r84, 2;
	mov.u32 	%r86, %tid.x;
	shl.b32 	%r87, %r86, 2;
	shl.b32 	%r88, %r84, 4;
	mov.u32 	%r89, _ZZ34mySgemm_tiled_nonconf_doublebufferPfS_S_iiiE5shr_a;
	add.s32 	%r90, %r88, %r89;
	ld.shared.v4.f32 	{%f787, %f788, %f789, %f790}, [%r90+4096];
	ld.shared.v4.f32 	{%f791, %f792, %f793, %f794}, [%r90+4352];
	shl.b32 	%r91, %r86, 4;
	mov.u32 	%r92, _ZZ34mySgemm_tiled_nonconf_doublebufferPfS_S_iiiE5shr_b;
	add.s32 	%r93, %r91, %r92;
	ld.shared.v4.f32 	{%f795, %f796, %f797, %f798}, [%r93+4096];
	ld.shared.v4.f32 	{%f799, %f800, %f801, %f802}, [%r93+4352];
	fma.rn.f32 	%f803, %f787, %f795, %f1554;
	fma.rn.f32 	%f804, %f787, %f796, %f1553;
	fma.rn.f32 	%f805, %f787, %f797, %f1552;
	fma.rn.f32 	%f806, %f787, %f798, %f1551;
	fma.rn.f32 	%f807, %f787, %f799, %f1550;
	fma.rn.f32 	%f808, %f787, %f800, %f1549;
	fma.rn.f32 	%f809, %f787, %f801, %f1548;
	fma.rn.f32 	%f810, %f787, %f802, %f1547;
	fma.rn.f32 	%f811, %f788, %f795, %f1546;
	fma.rn.f32 	%f812, %f788, %f796, %f1545;
	fma.rn.f32 	%f813, %f788, %f797, %f1544;
	fma.rn.f32 	%f814, %f788, %f798, %f1543;
	fma.rn.f32 	%f815, %f788, %f799, %f1542;
	fma.rn.f32 	%f816, %f788, %f800, %f1541;
	fma.rn.f32 	%f817, %f788, %f801, %f1540;
	fma.rn.f32 	%f818, %f788, %f802, %f1539;
	fma.rn.f32 	%f819, %f789, %f795, %f1538;
	fma.rn.f32 	%f820, %f789, %f796, %f1537;
	fma.rn.f32 	%f821, %f789, %f797, %f1536;
	fma.rn.f32 	%f822, %f789, %f798, %f1535;
	fma.rn.f32 	%f823, %f789, %f799, %f1534;
	fma.rn.f32 	%f824, %f789, %f800, %f1533;
	fma.rn.f32 	%f825, %f789, %f801, %f1532;
	fma.rn.f32 	%f826, %f789, %f802, %f1531;
	fma.rn.f32 	%f827, %f790, %f795, %f1530;
	fma.rn.f32 	%f828, %f790, %f796, %f1529;
	fma.rn.f32 	%f829, %f790, %f797, %f1528;
	fma.rn.f32 	%f830, %f790, %f798, %f1527;
	fma.rn.f32 	%f831, %f790, %f799, %f1526;
	fma.rn.f32 	%f832, %f790, %f800, %f1525;
	fma.rn.f32 	%f833, %f790, %f801, %f1524;
	fma.rn.f32 	%f834, %f790, %f802, %f1523;
	fma.rn.f32 	%f835, %f791, %f795, %f1522;
	fma.rn.f32 	%f836, %f791, %f796, %f1521;
	fma.rn.f32 	%f837, %f791, %f797, %f1520;
	fma.rn.f32 	%f838, %f791, %f798, %f1519;
	fma.rn.f32 	%f839, %f791, %f799, %f1518;
	fma.rn.f32 	%f840, %f791, %f800, %f1517;
	fma.rn.f32 	%f841, %f791, %f801, %f1516;
	fma.rn.f32 	%f842, %f791, %f802, %f1515;
	fma.rn.f32 	%f843, %f792, %f795, %f1514;
	fma.rn.f32 	%f844, %f792, %f796, %f1513;
	fma.rn.f32 	%f845, %f792, %f797, %f1512;
	fma.rn.f32 	%f846, %f792, %f798, %f1511;
	fma.rn.f32 	%f847, %f792, %f799, %f1510;
	fma.rn.f32 	%f848, %f792, %f800, %f1509;
	fma.rn.f32 	%f849, %f792, %f801, %f1508;
	fma.rn.f32 	%f850, %f792, %f802, %f1507;
	fma.rn.f32 	%f851, %f793, %f795, %f1506;
	fma.rn.f32 	%f852, %f793, %f796, %f1505;
	fma.rn.f32 	%f853, %f793, %f797, %f1504;
	fma.rn.f32 	%f854, %f793, %f798, %f1503;
	fma.rn.f32 	%f855, %f793, %f799, %f1502;
	fma.rn.f32 	%f856, %f793, %f800, %f1501;
	fma.rn.f32 	%f857, %f793, %f801, %f1500;
	fma.rn.f32 	%f858, %f793, %f802, %f1499;
	fma.rn.f32 	%f859, %f794, %f795, %f1498;
	fma.rn.f32 	%f860, %f794, %f796, %f1497;
	fma.rn.f32 	%f861, %f794, %f797, %f1496;
	fma.rn.f32 	%f862, %f794, %f798, %f1495;
	fma.rn.f32 	%f863, %f794, %f799, %f1494;
	fma.rn.f32 	%f864, %f794, %f800, %f1493;
	fma.rn.f32 	%f865, %f794, %f801, %f1492;
	fma.rn.f32 	%f866, %f794, %f802, %f1491;
	ld.shared.v4.f32 	{%f867, %f868, %f869, %f870}, [%r90+4608];
	ld.shared.v4.f32 	{%f871, %f872, %f873, %f874}, [%r90+4864];
	ld.shared.v4.f32 	{%f875, %f876, %f877, %f878}, [%r93+4608];
	ld.shared.v4.f32 	{%f879, %f880, %f881, %f882}, [%r93+4864];
	fma.rn.f32 	%f883, %f867, %f875, %f803;
	fma.rn.f32 	%f884, %f867, %f876, %f804;
	fma.rn.f32 	%f885, %f867, %f877, %f805;
	fma.rn.f32 	%f886, %f867, %f878, %f806;
	fma.rn.f32 	%f887, %f867, %f879, %f807;
	fma.rn.f32 	%f888, %f867, %f880, %f808;
	fma.rn.f32 	%f889, %f867, %f881, %f809;
	fma.rn.f32 	%f890, %f867, %f882, %f810;
	fma.rn.f32 	%f891, %f868, %f875, %f811;
	fma.rn.f32 	%f892, %f868, %f876, %f812;
	fma.rn.f32 	%f893, %f868, %f877, %f813;
	fma.rn.f32 	%f894, %f868, %f878, %f814;
	fma.rn.f32 	%f895, %f868, %f879, %f815;
	fma.rn.f32 	%f896, %f868, %f880, %f816;
	fma.rn.f32 	%f897, %f868, %f881, %f817;
	fma.rn.f32 	%f898, %f868, %f882, %f818;
	fma.rn.f32 	%f899, %f869, %f875, %f819;
	fma.rn.f32 	%f900, %f869, %f876, %f820;
	fma.rn.f32 	%f901, %f869, %f877, %f821;
	fma.rn.f32 	%f902, %f869, %f878, %f822;
	fma.rn.f32 	%f903, %f869, %f879, %f823;
	fma.rn.f32 	%f904, %f869, %f880, %f824;
	fma.rn.f32 	%f905, %f869, %f881, %f825;
	fma.rn.f32 	%f906, %f869, %f882, %f826;
	fma.rn.f32 	%f907, %f870, %f875, %f827;
	fma.rn.f32 	%f908, %f870, %f876, %f828;
	fma.rn.f32 	%f909, %f870, %f877, %f829;
	fma.rn.f32 	%f910, %f870, %f878, %f830;
	fma.rn.f32 	%f911, %f870, %f879, %f831;
	fma.rn.f32 	%f912, %f870, %f880, %f832;
	fma.rn.f32 	%f913, %f870, %f881, %f833;
	fma.rn.f32 	%f914, %f870, %f882, %f834;
	fma.rn.f32 	%f915, %f871, %f875, %f835;
	fma.rn.f32 	%f916, %f871, %f876, %f836;
	fma.rn.f32 	%f917, %f871, %f877, %f837;
	fma.rn.f32 	%f918, %f871, %f878, %f838;
	fma.rn.f32 	%f919, %f871, %f879, %f839;
	fma.rn.f32 	%f920, %f871, %f880, %f840;
	fma.rn.f32 	%f921, %f871, %f881, %f841;
	fma.rn.f32 	%f922, %f871, %f882, %f842;
	fma.rn.f32 	%f923, %f872, %f875, %f843;
	fma.rn.f32 	%f924, %f872, %f876, %f844;
	fma.rn.f32 	%f925, %f872, %f877, %f845;
	fma.rn.f32 	%f926, %f872, %f878, %f846;
	fma.rn.f32 	%f927, %f872, %f879, %f847;
	fma.rn.f32 	%f928, %f872, %f880, %f848;
	fma.rn.f32 	%f929, %f872, %f881, %f849;
	fma.rn.f32 	%f930, %f872, %f882, %f850;
	fma.rn.f32 	%f931, %f873, %f875, %f851;
	fma.rn.f32 	%f932, %f873, %f876, %f852;
	fma.rn.f32 	%f933, %f873, %f877, %f853;
	fma.rn.f32 	%f934, %f873, %f878, %f854;
	fma.rn.f32 	%f935, %f873, %f879, %f855;
	fma.rn.f32 	%f936, %f873, %f880, %f856;
	fma.rn.f32 	%f937, %f873, %f881, %f857;
	fma.rn.f32 	%f938, %f873, %f882, %f858;
	fma.rn.f32 	%f939, %f874, %f875, %f859;
	fma.rn.f32 	%f940, %f874, %f876, %f860;
	fma.rn.f32 	%f941, %f874, %f877, %f861;
	fma.rn.f32 	%f942, %f874, %f878, %f862;
	fma.rn.f32 	%f943, %f874, %f879, %f863;
	fma.rn.f32 	%f944, %f874, %f880, %f864;
	fma.rn.f32 	%f945, %f874, %f881, %f865;
	fma.rn.f32 	%f946, %f874, %f882, %f866;
	ld.shared.v4.f32 	{%f947, %f948, %f949, %f950}, [%r90+5120];
	ld.shared.v4.f32 	{%f951, %f952, %f953, %f954}, [%r90+5376];
	ld.shared.v4.f32 	{%f955, %f956, %f957, %f958}, [%r93+5120];
	ld.shared.v4.f32 	{%f959, %f960, %f961, %f962}, [%r93+5376];
	fma.rn.f32 	%f963, %f947, %f955, %f883;
	fma.rn.f32 	%f964, %f947, %f956, %f884;
	fma.rn.f32 	%f965, %f947, %f957, %f885;
	fma.rn.f32 	%f966, %f947, %f958, %f886;
	fma.rn.f32 	%f967, %f947, %f959, %f887;
	fma.rn.f32 	%f968, %f947, %f960, %f888;
	fma.rn.f32 	%f969, %f947, %f961, %f889;
	fma.rn.f32 	%f970, %f947, %f962, %f890;
	fma.rn.f32 	%f971, %f948, %f955, %f891;
	fma.rn.f32 	%f972, %f948, %f956, %f892;
	fma.rn.f32 	%f973, %f948, %f957, %f893;
	fma.rn.f32 	%f974, %f948, %f958, %f894;
	fma.rn.f32 	%f975, %f948, %f959, %f895;
	fma.rn.f32 	%f976, %f948, %f960, %f896;
	fma.rn.f32 	%f977, %f948, %f961, %f897;
	fma.rn.f32 	%f978, %f948, %f962, %f898;
	fma.rn.f32 	%f979, %f949, %f955, %f899;
	fma.rn.f32 	%f980, %f949, %f956, %f900;
	fma.rn.f32 	%f981, %f949, %f957, %f901;
	fma.rn.f32 	%f982, %f949, %f958, %f902;
	fma.rn.f32 	%f983, %f949, %f959, %f903;
	fma.rn.f32 	%f984, %f949, %f960, %f904;
	fma.rn.f32 	%f985, %f949, %f961, %f905;
	fma.rn.f32 	%f986, %f949, %f962, %f906;
	fma.rn.f32 	%f987, %f950, %f955, %f907;
	fma.rn.f32 	%f988, %f950, %f956, %f908;
	fma.rn.f32 	%f989, %f950, %f957, %f909;
	fma.rn.f32 	%f990, %f950, %f958, %f910;
	fma.rn.f32 	%f991, %f950, %f959, %f911;
	fma.rn.f32 	%f992, %f950, %f960, %f912;
	fma.rn.f32 	%f993, %f950, %f961, %f913;
	fma.rn.f32 	%f994, %f950, %f962, %f914;
	fma.rn.f32 	%f995, %f951, %f955, %f915;
	fma.rn.f32 	%f996, %f951, %f956, %f916;
	fma.rn.f32 	%f997, %f951, %f957, %f917;
	fma.rn.f32 	%f998, %f951, %f958, %f918;
	fma.rn.f32 	%f999, %f951, %f959, %f919;
	fma.rn.f32 	%f1000, %f951, %f960, %f920;
	fma.rn.f32 	%f1001, %f951, %f961, %f921;
	fma.rn.f32 	%f1002, %f951, %f962, %f922;
	fma.rn.f32 	%f1003, %f952, %f955, %f923;
	fma.rn.f32 	%f1004, %f952, %f956, %f924;
	fma.rn.f32 	%f1005, %f952, %f957, %f925;
	fma.rn.f32 	%f1006, %f952, %f958, %f926;
	fma.rn.f32 	%f1007, %f952, %f959, %f927;
	fma.rn.f32 	%f1008, %f952, %f960, %f928;
	fma.rn.f32 	%f1009, %f952, %f961, %f929;
	fma.rn.f32 	%f1010, %f952, %f962, %f930;
	fma.rn.f32 	%f1011, %f953, %f955, %f931;
	fma.rn.f32 	%f1012, %f953, %f956, %f932;
	fma.rn.f32 	%f1013, %f953, %f957, %f933;
	fma.rn.f32 	%f1014, %f953, %f958, %f934;
	fma.rn.f32 	%f1015, %f953, %f959, %f935;
	fma.rn.f32 	%f1016, %f953, %f960, %f936;
	fma.rn.f32 	%f1017, %f953, %f961, %f937;
	fma.rn.f32 	%f1018, %f953, %f962, %f938;
	fma.rn.f32 	%f1019, %f954, %f955, %f939;
	fma.rn.f32 	%f1020, %f954, %f956, %f940;
	fma.rn.f32 	%f1021, %f954, %f957, %f941;
	fma.rn.f32 	%f1022, %f954, %f958, %f942;
	fma.rn.f32 	%f1023, %f954, %f959, %f943;
	fma.rn.f32 	%f1024, %f954, %f960, %f944;
	fma.rn.f32 	%f1025, %f954, %f961, %f945;
	fma.rn.f32 	%f1026, %f954, %f962, %f946;
	ld.shared.v4.f32 	{%f1027, %f1028, %f1029, %f1030}, [%r90+5632];
	ld.shared.v4.f32 	{%f1031, %f1032, %f1033, %f1034}, [%r90+5888];
	ld.shared.v4.f32 	{%f1035, %f1036, %f1037, %f1038}, [%r93+5632];
	ld.shared.v4.f32 	{%f1039, %f1040, %f1041, %f1042}, [%r93+5888];
	fma.rn.f32 	%f1043, %f1027, %f1035, %f963;
	fma.rn.f32 	%f1044, %f1027, %f1036, %f964;
	fma.rn.f32 	%f1045, %f1027, %f1037, %f965;
	fma.rn.f32 	%f1046, %f1027, %f1038, %f966;
	fma.rn.f32 	%f1047, %f1027, %f1039, %f967;
	fma.rn.f32 	%f1048, %f1027, %f1040, %f968;
	fma.rn.f32 	%f1049, %f1027, %f1041, %f969;
	fma.rn.f32 	%f1050, %f1027, %f1042, %f970;
	fma.rn.f32 	%f1051, %f1028, %f1035, %f971;
	fma.rn.f32 	%f1052, %f1028, %f1036, %f972;
	fma.rn.f32 	%f1053, %f1028, %f1037, %f973;
	fma.rn.f32 	%f1054, %f1028, %f1038, %f974;
	fma.rn.f32 	%f1055, %f1028, %f1039, %f975;
	fma.rn.f32 	%f1056, %f1028, %f1040, %f976;
	fma.rn.f32 	%f1057, %f1028, %f1041, %f977;
	fma.rn.f32 	%f1058, %f1028, %f1042, %f978;
	fma.rn.f32 	%f1059, %f1029, %f1035, %f979;
	fma.rn.f32 	%f1060, %f1029, %f1036, %f980;
	fma.rn.f32 	%f1061, %f1029, %f1037, %f981;
	fma.rn.f32 	%f1062, %f1029, %f1038, %f982;
	fma.rn.f32 	%f1063, %f1029, %f1039, %f983;
	fma.rn.f32 	%f1064, %f1029, %f1040, %f984;
	fma.rn.f32 	%f1065, %f1029, %f1041, %f985;
	fma.rn.f32 	%f1066, %f1029, %f1042, %f986;
	fma.rn.f32 	%f1067, %f1030, %f1035, %f987;
	fma.rn.f32 	%f1068, %f1030, %f1036, %f988;
	fma.rn.f32 	%f1069, %f1030, %f1037, %f989;
	fma.rn.f32 	%f1070, %f1030, %f1038, %f990;
	fma.rn.f32 	%f1071, %f1030, %f1039, %f991;
	fma.rn.f32 	%f1072, %f1030, %f1040, %f992;
	fma.rn.f32 	%f1073, %f1030, %f1041, %f993;
	fma.rn.f32 	%f1074, %f1030, %f1042, %f994;
	fma.rn.f32 	%f1075, %f1031, %f1035, %f995;
	fma.rn.f32 	%f1076, %f1031, %f1036, %f996;
	fma.rn.f32 	%f1077, %f1031, %f1037, %f997;
	fma.rn.f32 	%f1078, %f1031, %f1038, %f998;
	fma.rn.f32 	%f1079, %f1031, %f1039, %f999;
	fma.rn.f32 	%f1080, %f1031, %f1040, %f1000;
	fma.rn.f32 	%f1081, %f1031, %f1041, %f1001;
	fma.rn.f32 	%f1082, %f1031, %f1042, %f1002;
	fma.rn.f32 	%f1083, %f1032, %f1035, %f1003;
	fma.rn.f32 	%f1084, %f1032, %f1036, %f1004;
	fma.rn.f32 	%f1085, %f1032, %f1037, %f1005;
	fma.rn.f32 	%f1086, %f1032, %f1038, %f1006;
	fma.rn.f32 	%f1087, %f1032, %f1039, %f1007;
	fma.rn.f32 	%f1088, %f1032, %f1040, %f1008;
	fma.rn.f32 	%f1089, %f1032, %f1041, %f1009;
	fma.rn.f32 	%f1090, %f1032, %f1042, %f1010;
	fma.rn.f32 	%f1091, %f1033, %f1035, %f1011;
	fma.rn.f32 	%f1092, %f1033, %f1036, %f1012;
	fma.rn.f32 	%f1093, %f1033, %f1037, %f1013;
	fma.rn.f32 	%f1094, %f1033, %f1038, %f1014;
	fma.rn.f32 	%f1095, %f1033, %f1039, %f1015;
	fma.rn.f32 	%f1096, %f1033, %f1040, %f1016;
	fma.rn.f32 	%f1097, %f1033, %f1041, %f1017;
	fma.rn.f32 	%f1098, %f1033, %f1042, %f1018;
	fma.rn.f32 	%f1099, %f1034, %f1035, %f1019;
	fma.rn.f32 	%f1100, %f1034, %f1036, %f1020;
	fma.rn.f32 	%f1101, %f1034, %f1037, %f1021;
	fma.rn.f32 	%f1102, %f1034, %f1038, %f1022;
	fma.rn.f32 	%f1103, %f1034, %f1039, %f1023;
	fma.rn.f32 	%f1104, %f1034, %f1040, %f1024;
	fma.rn.f32 	%f1105, %f1034, %f1041, %f1025;
	fma.rn.f32 	%f1106, %f1034, %f1042, %f1026;
	ld.shared.v4.f32 	{%f1107, %f1108, %f1109, %f1110}, [%r90+6144];
	ld.shared.v4.f32 	{%f1111, %f1112, %f1113, %f1114}, [%r90+6400];
	ld.shared.v4.f32 	{%f1115, %f1116, %f1117, %f1118}, [%r93+6144];
	ld.shared.v4.f32 	{%f1119, %f1120, %f1121, %f1122}, [%r93+6400];
	fma.rn.f32 	%f1123, %f1107, %f1115, %f1043;
	fma.rn.f32 	%f1124, %f1107, %f1116, %f1044;
	fma.rn.f32 	%f1125, %f1107, %f1117, %f1045;
	fma.rn.f32 	%f1126, %f1107, %f1118, %f1046;
	fma.rn.f32 	%f1127, %f1107, %f1119, %f1047;
	fma.rn.f32 	%f1128, %f1107, %f1120, %f1048;
	fma.rn.f32 	%f1129, %f1107, %f1121, %f1049;
	fma.rn.f32 	%f1130, %f1107, %f1122, %f1050;
	fma.rn.f32 	%f1131, %f1108, %f1115, %f1051;
	fma.rn.f32 	%f1132, %f1108, %f1116, %f1052;
	fma.rn.f32 	%f1133, %f1108, %f1117, %f1053;
	fma.rn.f32 	%f1134, %f1108, %f1118, %f1054;
	fma.rn.f32 	%f1135, %f1108, %f1119, %f1055;
	fma.rn.f32 	%f1136, %f1108, %f1120, %f1056;
	fma.rn.f32 	%f1137, %f1108, %f1121, %f1057;
	fma.rn.f32 	%f1138, %f1108, %f1122, %f1058;
	fma.rn.f32 	%f1139, %f1109, %f1115, %f1059;
	fma.rn.f32 	%f1140, %f1109, %f1116, %f1060;
	fma.rn.f32 	%f1141, %f1109, %f1117, %f1061;
	fma.rn.f32 	%f1142, %f1109, %f1118, %f1062;
	fma.rn.f32 	%f1143, %f1109, %f1119, %f1063;
	fma.rn.f32 	%f1144, %f1109, %f1120, %f1064;
	fma.rn.f32 	%f1145, %f1109, %f1121, %f1065;
	fma.rn.f32 	%f1146, %f1109, %f1122, %f1066;
	fma.rn.f32 	%f1147, %f1110, %f1115, %f1067;
	fma.rn.f32 	%f1148, %f1110, %f1116, %f1068;
	fma.rn.f32 	%f1149, %f1110, %f1117, %f1069;
	fma.rn.f32 	%f1150, %f1110, %f1118, %f1070;
	fma.rn.f32 	%f1151, %f1110, %f1119, %f1071;
	fma.rn.f32 	%f1152, %f1110, %f1120, %f1072;
	fma.rn.f32 	%f1153, %f1110, %f1121, %f1073;
	fma.rn.f32 	%f1154, %f1110, %f1122, %f1074;
	fma.rn.f32 	%f1155, %f1111, %f1115, %f1075;
	fma.rn.f32 	%f1156, %f1111, %f1116, %f1076;
	fma.rn.f32 	%f1157, %f1111, %f1117, %f1077;
	fma.rn.f32 	%f1158, %f1111, %f1118, %f1078;
	fma.rn.f32 	%f1159, %f1111, %f1119, %f1079;
	fma.rn.f32 	%f1160, %f1111, %f1120, %f1080;
	fma.rn.f32 	%f1161, %f1111, %f1121, %f1081;
	fma.rn.f32 	%f1162, %f1111, %f1122, %f1082;
	fma.rn.f32 	%f1163, %f1112, %f1115, %f1083;
	fma.rn.f32 	%f1164, %f1112, %f1116, %f1084;
	fma.rn.f32 	%f1165, %f1112, %f1117, %f1085;
	fma.rn.f32 	%f1166, %f1112, %f1118, %f1086;
	fma.rn.f32 	%f1167, %f1112, %f1119, %f1087;
	fma.rn.f32 	%f1168, %f1112, %f1120, %f1088;
	fma.rn.f32 	%f1169, %f1112, %f1121, %f1089;
	fma.rn.f32 	%f1170, %f1112, %f1122, %f1090;
	fma.rn.f32 	%f1171, %f1113, %f1115, %f1091;
	fma.rn.f32 	%f1172, %f1113, %f1116, %f1092;
	fma.rn.f32 	%f1173, %f1113, %f1117, %f1093;
	fma.rn.f32 	%f1174, %f1113, %f1118, %f1094;
	fma.rn.f32 	%f1175, %f1113, %f1119, %f1095;
	fma.rn.f32 	%f1176, %f1113, %f1120, %f1096;
	fma.rn.f32 	%f1177, %f1113, %f1121, %f1097;
	fma.rn.f32 	%f1178, %f1113, %f1122, %f1098;
	fma.rn.f32 	%f1179, %f1114, %f1115, %f1099;
	fma.rn.f32 	%f1180, %f1114, %f1116, %f1100;
	fma.rn.f32 	%f1181, %f1114, %f1117, %f1101;
	fma.rn.f32 	%f1182, %f1114, %f1118, %f1102;
	fma.rn.f32 	%f1183, %f1114, %f1119, %f1103;
	fma.rn.f32 	%f1184, %f1114, %f1120, %f1104;
	fma.rn.f32 	%f1185, %f1114, %f1121, %f1105;
	fma.rn.f32 	%f1186, %f1114, %f1122, %f1106;
	ld.shared.v4.f32 	{%f1187, %f1188, %f1189, %f1190}, [%r90+6656];
	ld.shared.v4.f32 	{%f1191, %f1192, %f1193, %f1194}, [%r90+6912];
	ld.shared.v4.f32 	{%f1195, %f1196, %f1197, %f1198}, [%r93+6656];
	ld.shared.v4.f32 	{%f1199, %f1200, %f1201, %f1202}, [%r93+6912];
	fma.rn.f32 	%f1203, %f1187, %f1195, %f1123;
	fma.rn.f32 	%f1204, %f1187, %f1196, %f1124;
	fma.rn.f32 	%f1205, %f1187, %f1197, %f1125;
	fma.rn.f32 	%f1206, %f1187, %f1198, %f1126;
	fma.rn.f32 	%f1207, %f1187, %f1199, %f1127;
	fma.rn.f32 	%f1208, %f1187, %f1200, %f1128;
	fma.rn.f32 	%f1209, %f1187, %f1201, %f1129;
	fma.rn.f32 	%f1210, %f1187, %f1202, %f1130;
	fma.rn.f32 	%f1211, %f1188, %f1195, %f1131;
	fma.rn.f32 	%f1212, %f1188, %f1196, %f1132;
	fma.rn.f32 	%f1213, %f1188, %f1197, %f1133;
	fma.rn.f32 	%f1214, %f1188, %f1198, %f1134;
	fma.rn.f32 	%f1215, %f1188, %f1199, %f1135;
	fma.rn.f32 	%f1216, %f1188, %f1200, %f1136;
	fma.rn.f32 	%f1217, %f1188, %f1201, %f1137;
	fma.rn.f32 	%f1218, %f1188, %f1202, %f1138;
	fma.rn.f32 	%f1219, %f1189, %f1195, %f1139;
	fma.rn.f32 	%f1220, %f1189, %f1196, %f1140;
	fma.rn.f32 	%f1221, %f1189, %f1197, %f1141;
	fma.rn.f32 	%f1222, %f1189, %f1198, %f1142;
	fma.rn.f32 	%f1223, %f1189, %f1199, %f1143;
	fma.rn.f32 	%f1224, %f1189, %f1200, %f1144;
	fma.rn.f32 	%f1225, %f1189, %f1201, %f1145;
	fma.rn.f32 	%f1226, %f1189, %f1202, %f1146;
	fma.rn.f32 	%f1227, %f1190, %f1195, %f1147;
	fma.rn.f32 	%f1228, %f1190, %f1196, %f1148;
	fma.rn.f32 	%f1229, %f1190, %f1197, %f1149;
	fma.rn.f32 	%f1230, %f1190, %f1198, %f1150;
	fma.rn.f32 	%f1231, %f1190, %f1199, %f1151;
	fma.rn.f32 	%f1232, %f1190, %f1200, %f1152;
	fma.rn.f32 	%f1233, %f1190, %f1201, %f1153;
	fma.rn.f32 	%f1234, %f1190, %f1202, %f1154;
	fma.rn.f32 	%f1235, %f1191, %f1195, %f1155;
	fma.rn.f32 	%f1236, %f1191, %f1196, %f1156;
	fma.rn.f32 	%f1237, %f1191, %f1197, %f1157;
	fma.rn.f32 	%f1238, %f1191, %f1198, %f1158;
	fma.rn.f32 	%f1239, %f1191, %f1199, %f1159;
	fma.rn.f32 	%f1240, %f1191, %f1200, %f1160;
	fma.rn.f32 	%f1241, %f1191, %f1201, %f1161;
	fma.rn.f32 	%f1242, %f1191, %f1202, %f1162;
	fma.rn.f32 	%f1243, %f1192, %f1195, %f1163;
	fma.rn.f32 	%f1244, %f1192, %f1196, %f1164;
	fma.rn.f32 	%f1245, %f1192, %f1197, %f1165;
	fma.rn.f32 	%f1246, %f1192, %f1198, %f1166;
	fma.rn.f32 	%f1247, %f1192, %f1199, %f1167;
	fma.rn.f32 	%f1248, %f1192, %f1200, %f1168;
	fma.rn.f32 	%f1249, %f1192, %f1201, %f1169;
	fma.rn.f32 	%f1250, %f1192, %f1202, %f1170;
	fma.rn.f32 	%f1251, %f1193, %f1195, %f1171;
	fma.rn.f32 	%f1252, %f1193, %f1196, %f1172;
	fma.rn.f32 	%f1253, %f1193, %f1197, %f1173;
	fma.rn.f32 	%f1254, %f1193, %f1198, %f1174;
	fma.rn.f32 	%f1255, %f1193, %f1199, %f1175;
	fma.rn.f32 	%f1256, %f1193, %f1200, %f1176;
	fma.rn.f32 	%f1257, %f1193, %f1201, %f1177;
	fma.rn.f32 	%f1258, %f1193, %f1202, %f1178;
	fma.rn.f32 	%f1259, %f1194, %f1195, %f1179;
	fma.rn.f32 	%f1260, %f1194, %f1196, %f1180;
	fma.rn.f32 	%f1261, %f1194, %f1197, %f1181;
	fma.rn.f32 	%f1262, %f1194, %f1198, %f1182;
	fma.rn.f32 	%f1263, %f1194, %f1199, %f1183;
	fma.rn.f32 	%f1264, %f1194, %f1200, %f1184;
	fma.rn.f32 	%f1265, %f1194, %f1201, %f1185;
	fma.rn.f32 	%f1266, %f1194, %f1202, %f1186;
	ld.shared.v4.f32 	{%f1267, %f1268, %f1269, %f1270}, [%r90+7168];
	ld.shared.v4.f32 	{%f1271, %f1272, %f1273, %f1274}, [%r90+7424];
	ld.shared.v4.f32 	{%f1275, %f1276, %f1277, %f1278}, [%r93+7168];
	ld.shared.v4.f32 	{%f1279, %f1280, %f1281, %f1282}, [%r93+7424];
	fma.rn.f32 	%f1283, %f1267, %f1275, %f1203;
	fma.rn.f32 	%f1284, %f1267, %f1276, %f1204;
	fma.rn.f32 	%f1285, %f1267, %f1277, %f1205;
	fma.rn.f32 	%f1286, %f1267, %f1278, %f1206;
	fma.rn.f32 	%f1287, %f1267, %f1279, %f1207;
	fma.rn.f32 	%f1288, %f1267, %f1280, %f1208;
	fma.rn.f32 	%f1289, %f1267, %f1281, %f1209;
	fma.rn.f32 	%f1290, %f1267, %f1282, %f1210;
	fma.rn.f32 	%f1291, %f1268, %f1275, %f1211;
	fma.rn.f32 	%f1292, %f1268, %f1276, %f1212;
	fma.rn.f32 	%f1293, %f1268, %f1277, %f1213;
	fma.rn.f32 	%f1294, %f1268, %f1278, %f1214;
	fma.rn.f32 	%f1295, %f1268, %f1279, %f1215;
	fma.rn.f32 	%f1296, %f1268, %f1280, %f1216;
	fma.rn.f32 	%f1297, %f1268, %f1281, %f1217;
	fma.rn.f32 	%f1298, %f1268, %f1282, %f1218;
	fma.rn.f32 	%f1299, %f1269, %f1275, %f1219;
	fma.rn.f32 	%f1300, %f1269, %f1276, %f1220;
	fma.rn.f32 	%f1301, %f1269, %f1277, %f1221;
	fma.rn.f32 	%f1302, %f1269, %f1278, %f1222;
	fma.rn.f32 	%f1303, %f1269, %f1279, %f1223;
	fma.rn.f32 	%f1304, %f1269, %f1280, %f1224;
	fma.rn.f32 	%f1305, %f1269, %f1281, %f1225;
	fma.rn.f32 	%f1306, %f1269, %f1282, %f1226;
	fma.rn.f32 	%f1307, %f1270, %f1275, %f1227;
	fma.rn.f32 	%f1308, %f1270, %f1276, %f1228;
	fma.rn.f32 	%f1309, %f1270, %f1277, %f1229;
	fma.rn.f32 	%f1310, %f1270, %f1278, %f1230;
	fma.rn.f32 	%f1311, %f1270, %f1279, %f1231;
	fma.rn.f32 	%f1312, %f1270, %f1280, %f1232;
	fma.rn.f32 	%f1313, %f1270, %f1281, %f1233;
	fma.rn.f32 	%f1314, %f1270, %f1282, %f1234;
	fma.rn.f32 	%f1315, %f1271, %f1275, %f1235;
	fma.rn.f32 	%f1316, %f1271, %f1276, %f1236;
	fma.rn.f32 	%f1317, %f1271, %f1277, %f1237;
	fma.rn.f32 	%f1318, %f1271, %f1278, %f1238;
	fma.rn.f32 	%f1319, %f1271, %f1279, %f1239;
	fma.rn.f32 	%f1320, %f1271, %f1280, %f1240;
	fma.rn.f32 	%f1321, %f1271, %f1281, %f1241;
	fma.rn.f32 	%f1322, %f1271, %f1282, %f1242;
	fma.rn.f32 	%f1323, %f1272, %f1275, %f1243;
	fma.rn.f32 	%f1324, %f1272, %f1276, %f1244;
	fma.rn.f32 	%f1325, %f1272, %f1277, %f1245;
	fma.rn.f32 	%f1326, %f1272, %f1278, %f1246;
	fma.rn.f32 	%f1327, %f1272, %f1279, %f1247;
	fma.rn.f32 	%f1328, %f1272, %f1280, %f1248;
	fma.rn.f32 	%f1329, %f1272, %f1281, %f1249;
	fma.rn.f32 	%f1330, %f1272, %f1282, %f1250;
	fma.rn.f32 	%f1331, %f1273, %f1275, %f1251;
	fma.rn.f32 	%f1332, %f1273, %f1276, %f1252;
	fma.rn.f32 	%f1333, %f1273, %f1277, %f1253;
	fma.rn.f32 	%f1334, %f1273, %f1278, %f1254;
	fma.rn.f32 	%f1335, %f1273, %f1279, %f1255;
	fma.rn.f32 	%f1336, %f1273, %f1280, %f1256;
	fma.rn.f32 	%f1337, %f1273, %f1281, %f1257;
	fma.rn.f32 	%f1338, %f1273, %f1282, %f1258;
	fma.rn.f32 	%f1339, %f1274, %f1275, %f1259;
	fma.rn.f32 	%f1340, %f1274, %f1276, %f1260;
	fma.rn.f32 	%f1341, %f1274, %f1277, %f1261;
	fma.rn.f32 	%f1342, %f1274, %f1278, %f1262;
	fma.rn.f32 	%f1343, %f1274, %f1279, %f1263;
	fma.rn.f32 	%f1344, %f1274, %f1280, %f1264;
	fma.rn.f32 	%f1345, %f1274, %f1281, %f1265;
	fma.rn.f32 	%f1346, %f1274, %f1282, %f1266;
	ld.shared.v4.f32 	{%f1347, %f1348, %f1349, %f1350}, [%r90+7680];
	ld.shared.v4.f32 	{%f1351, %f1352, %f1353, %f1354}, [%r90+7936];
	ld.shared.v4.f32 	{%f1355, %f1356, %f1357, %f1358}, [%r93+7680];
	ld.shared.v4.f32 	{%f1359, %f1360, %f1361, %f1362}, [%r93+7936];
	fma.rn.f32 	%f1363, %f1347, %f1355, %f1283;
	fma.rn.f32 	%f1364, %f1347, %f1356, %f1284;
	fma.rn.f32 	%f1365, %f1347, %f1357, %f1285;
	fma.rn.f32 	%f1366, %f1347, %f1358, %f1286;
	fma.rn.f32 	%f1367, %f1347, %f1359, %f1287;
	fma.rn.f32 	%f1368, %f1347, %f1360, %f1288;
	fma.rn.f32 	%f1369, %f1347, %f1361, %f1289;
	fma.rn.f32 	%f1370, %f1347, %f1362, %f1290;
	fma.rn.f32 	%f1371, %f1348, %f1355, %f1291;
	fma.rn.f32 	%f1372, %f1348, %f1356, %f1292;
	fma.rn.f32 	%f1373, %f1348, %f1357, %f1293;
	fma.rn.f32 	%f1374, %f1348, %f1358, %f1294;
	fma.rn.f32 	%f1375, %f1348, %f1359, %f1295;
	fma.rn.f32 	%f1376, %f1348, %f1360, %f1296;
	fma.rn.f32 	%f1377, %f1348, %f1361, %f1297;
	fma.rn.f32 	%f1378, %f1348, %f1362, %f1298;
	fma.rn.f32 	%f1379, %f1349, %f1355, %f1299;
	fma.rn.f32 	%f1380, %f1349, %f1356, %f1300;
	fma.rn.f32 	%f1381, %f1349, %f1357, %f1301;
	fma.rn.f32 	%f1382, %f1349, %f1358, %f1302;
	fma.rn.f32 	%f1383, %f1349, %f1359, %f1303;
	fma.rn.f32 	%f1384, %f1349, %f1360, %f1304;
	fma.rn.f32 	%f1385, %f1349, %f1361, %f1305;
	fma.rn.f32 	%f1386, %f1349, %f1362, %f1306;
	fma.rn.f32 	%f1387, %f1350, %f1355, %f1307;
	fma.rn.f32 	%f1388, %f1350, %f1356, %f1308;
	fma.rn.f32 	%f1389, %f1350, %f1357, %f1309;
	fma.rn.f32 	%f1390, %f1350, %f1358, %f1310;
	fma.rn.f32 	%f1391, %f1350, %f1359, %f1311;
	fma.rn.f32 	%f1392, %f1350, %f1360, %f1312;
	fma.rn.f32 	%f1393, %f1350, %f1361, %f1313;
	fma.rn.f32 	%f1394, %f1350, %f1362, %f1314;
	fma.rn.f32 	%f1395, %f1351, %f1355, %f1315;
	fma.rn.f32 	%f1396, %f1351, %f1356, %f1316;
	fma.rn.f32 	%f1397, %f1351, %f1357, %f1317;
	fma.rn.f32 	%f1398, %f1351, %f1358, %f1318;
	fma.rn.f32 	%f1399, %f1351, %f1359, %f1319;
	fma.rn.f32 	%f1400, %f1351, %f1360, %f1320;
	fma.rn.f32 	%f1401, %f1351, %f1361, %f1321;
	fma.rn.f32 	%f1402, %f1351, %f1362, %f1322;
	fma.rn.f32 	%f1403, %f1352, %f1355, %f1323;
	fma.rn.f32 	%f1404, %f1352, %f1356, %f1324;
	fma.rn.f32 	%f1405, %f1352, %f1357, %f1325;
	fma.rn.f32 	%f1406, %f1352, %f1358, %f1326;
	fma.rn.f32 	%f1407, %f1352, %f1359, %f1327;
	fma.rn.f32 	%f1408, %f1352, %f1360, %f1328;
	fma.rn.f32 	%f1409, %f1352, %f1361, %f1329;
	fma.rn.f32 	%f1410, %f1352, %f1362, %f1330;
	fma.rn.f32 	%f1411, %f1353, %f1355, %f1331;
	fma.rn.f32 	%f1412, %f1353, %f1356, %f1332;
	fma.rn.f32 	%f1413, %f1353, %f1357, %f1333;
	fma.rn.f32 	%f1414, %f1353, %f1358, %f1334;
	fma.rn.f32 	%f1415, %f1353, %f1359, %f1335;
	fma.rn.f32 	%f1416, %f1353, %f1360, %f1336;
	fma.rn.f32 	%f1417, %f1353, %f1361, %f1337;
	fma.rn.f32 	%f1418, %f1353, %f1362, %f1338;
	fma.rn.f32 	%f1419, %f1354, %f1355, %f1339;
	fma.rn.f32 	%f1420, %f1354, %f1356, %f1340;
	fma.rn.f32 	%f1421, %f1354, %f1357, %f1341;
	fma.rn.f32 	%f1422, %f1354, %f1358, %f1342;
	fma.rn.f32 	%f1423, %f1354, %f1359, %f1343;
	fma.rn.f32 	%f1424, %f1354, %f1360, %f1344;
	fma.rn.f32 	%f1425, %f1354, %f1361, %f1345;
	fma.rn.f32 	%f1426, %f1354, %f1362, %f1346;
	mov.u32 	%r94, %ctaid.y;
	shl.b32 	%r95, %r94, 7;
	add.s32 	%r96, %r95, %r85;
	mov.u32 	%r97, %ctaid.x;
	shl.b32 	%r98, %r97, 7;
	add.s32 	%r99, %r98, %r87;
	mad.lo.s32 	%r100, %r96, %r106, %r99;
	mul.wide.s32 	%rd17, %r100, 4;
	add.s64 	%rd18, %rd16, %rd17;
	st.global.v4.f32 	[%rd18], {%f1363, %f1364, %f1365, %f1366};
	st.global.v4.f32 	[%rd18+256], {%f1367, %f1368, %f1369, %f1370};
	mul.wide.s32 	%rd19, %r106, 4;
	add.s64 	%rd20, %rd18, %rd19;
	st.global.v4.f32 	[%rd20], {%f1371, %f1372, %f1373, %f1374};
	st.global.v4.f32 	[%rd20+256], {%f1375, %f1376, %f1377, %f1378};
	add.s64 	%rd21, %rd20, %rd19;
	st.global.v4.f32 	[%rd21], {%f1379, %f1380, %f1381, %f1382};
	st.global.v4.f32 	[%rd21+256], {%f1383, %f1384, %f1385, %f1386};
	add.s64 	%rd22, %rd21, %rd19;
	st.global.v4.f32 	[%rd22], {%f1387, %f1388, %f1389, %f1390};
	st.global.v4.f32 	[%rd22+256], {%f1391, %f1392, %f1393, %f1394};
	add.s32 	%r101, %r96, 64;
	mad.lo.s32 	%r102, %r101, %r106, %r99;
	mul.wide.s32 	%rd23, %r102, 4;
	add.s64 	%rd24, %rd16, %rd23;
	st.global.v4.f32 	[%rd24], {%f1395, %f1396, %f1397, %f1398};
	st.global.v4.f32 	[%rd24+256], {%f1399, %f1400, %f1401, %f1402};
	add.s64 	%rd25, %rd24, %rd19;
	st.global.v4.f32 	[%rd25], {%f1403, %f1404, %f1405, %f1406};
	st.global.v4.f32 	[%rd25+256], {%f1407, %f1408, %f1409, %f1410};
	add.s64 	%rd26, %rd25, %rd19;
	st.global.v4.f32 	[%rd26], {%f1411, %f1412, %f1413, %f1414};
	st.global.v4.f32 	[%rd26+256], {%f1415, %f1416, %f1417, %f1418};
	add.s64 	%rd27, %rd26, %rd19;
	st.global.v4.f32 	[%rd27], {%f1419, %f1420, %f1421, %f1422};
	st.global.v4.f32 	[%rd27+256], {%f1423, %f1424, %f1425, %f1426};
$L__BB3_5:
	ret;

}


// ===== COMPILED SASS (sm_100) =====

	.target	sm_100

	.elftype	@"ET_EXEC"


//--------------------- .note.nv.tkinfo           --------------------------
	.section	.note.nv.tkinfo,"",@"SHT_NOTE"
	.sectionflags	@"SHF_NOTE_NV_TKINFO"
	.tkinfo
        /*0018*/ 	.word	0x00000002
        /*0030*/ 	.string	""
        /*0030*/ 	.string	"ptxas"
        /*0030*/ 	.string	"Cuda compilation tools, release 13.0, V13.0.88"
        /*0030*/ 	.string	"Build cuda_13.0.r13.0/compiler.36424714_0"
        /*0030*/ 	.string	"-arch sm_100 -m 64 "



//--------------------- .note.nv.cuinfo           --------------------------
	.section	.note.nv.cuinfo,"",@"SHT_NOTE"
	.sectionflags	@"SHF_NOTE_NV_CUINFO"
        /*0018*/ 	.short	0x0002
        /*001a*/ 	.short	0x0064
        /*001c*/ 	.short	0x0082
	.zero		2


//--------------------- .nv.info                  --------------------------
	.section	.nv.info,"",@"SHT_CUDA_INFO"
	.align	4


	//----- nvinfo : EIATTR_REGCOUNT
	.align		4
        /*0000*/ 	.byte	0x04, 0x2f
        /*0002*/ 	.short	(.L_1 - .L_0)
	.align		4
.L_0:
        /*0004*/ 	.word	index@(_Z12mynaiveSgemmPfS_S_iii)
        /*0008*/ 	.word	0x00000020


	//----- nvinfo : EIATTR_FRAME_SIZE
	.align		4
.L_1:
        /*000c*/ 	.byte	0x04, 0x11
        /*000e*/ 	.short	(.L_3 - .L_2)
	.align		4
.L_2:
        /*0010*/ 	.word	index@(_Z12mynaiveSgemmPfS_S_iii)
        /*0014*/ 	.word	0x00000000


	//----- nvinfo : EIATTR_REGCOUNT
	.align		4
.L_3:
        /*0018*/ 	.byte	0x04, 0x2f
        /*001a*/ 	.short	(.L_5 - .L_4)
	.align		4
.L_4:
        /*001c*/ 	.word	index@(_Z13mySgemm_tiledPfS_S_iii)
        /*0020*/ 	.word	0x0000005f


	//----- nvinfo : EIATTR_FRAME_SIZE
	.align		4
.L_5:
        /*0024*/ 	.byte	0x04, 0x11
        /*0026*/ 	.short	(.L_7 - .L_6)
	.align		4
.L_6:
        /*0028*/ 	.word	index@(_Z13mySgemm_tiledPfS_S_iii)
        /*002c*/ 	.word	0x00000000


	//----- nvinfo : EIATTR_REGCOUNT
	.align		4
.L_7:
        /*0030*/ 	.byte	0x04, 0x2f
        /*0032*/ 	.short	(.L_9 - .L_8)
	.align		4
.L_8:
        /*0034*/ 	.word	index@(_Z21mySgemm_tiled_nonconfPfS_S_iii)
        /*0038*/ 	.word	0x0000007f


	//----- nvinfo : EIATTR_FRAME_SIZE
	.align		4
.L_9:
        /*003c*/ 	.byte	0x04, 0x11
        /*003e*/ 	.short	(.L_11 - .L_10)
	.align		4
.L_10:
        /*0040*/ 	.word	index@(_Z21mySgemm_tiled_nonconfPfS_S_iii)
        /*0044*/ 	.word	0x00000000


	//----- nvinfo : EIATTR_REGCOUNT
	.align		4
.L_11:
        /*0048*/ 	.byte	0x04, 0x2f
        /*004a*/ 	.short	(.L_13 - .L_12)
	.align		4
.L_12:
        /*004c*/ 	.word	index@(_Z34mySgemm_tiled_nonconf_doublebufferPfS_S_iii)
        /*0050*/ 	.word	0x00000077


	//----- nvinfo : EIATTR_FRAME_SIZE
	.align		4
.L_13:
        /*0054*/ 	.byte	0x04, 0x11
        /*0056*/ 	.short	(.L_15 - .L_14)
	.align		4
.L_14:
        /*0058*/ 	.word	index@(_Z34mySgemm_tiled_nonconf_doublebufferPfS_S_iii)
        /*005c*/ 	.word	0x00000000


	//----- nvinfo : EIATTR_MIN_STACK_SIZE
	.align		4
.L_15:
        /*0060*/ 	.byte	0x04, 0x12
        /*0062*/ 	.short	(.L_17 - .L_16)
	.align		4
.L_16:
        /*0064*/ 	.word	index@(_Z34mySgemm_tiled_nonconf_doublebufferPfS_S_iii)
        /*0068*/ 	.word	0x00000000


	//----- nvinfo : EIATTR_MIN_STACK_SIZE
	.align		4
.L_17:
        /*006c*/ 	.byte	0x04, 0x12
        /*006e*/ 	.short	(.L_19 - .L_18)
	.align		4
.L_18:
        /*0070*/ 	.word	index@(_Z21mySgemm_tiled_nonconfPfS_S_iii)
        /*0074*/ 	.word	0x00000000


	//----- nvinfo : EIATTR_MIN_STACK_SIZE
	.align		4
.L_19:
        /*0078*/ 	.byte	0x04, 0x12
        /*007a*/ 	.short	(.L_21 - .L_20)
	.align		4
.L_20:
        /*007c*/ 	.word	index@(_Z13mySgemm_tiledPfS_S_iii)
        /*0080*/ 	.word	0x00000000


	//----- nvinfo : EIATTR_MIN_STACK_SIZE
	.align		4
.L_21:
        /*0084*/ 	.byte	0x04, 0x12
        /*0086*/ 	.short	(.L_23 - .L_22)
	.align		4
.L_22:
        /*0088*/ 	.word	index@(_Z12mynaiveSgemmPfS_S_iii)
        /*008c*/ 	.word	0x00000000
.L_23:


//--------------------- .nv.compat                --------------------------
	.section	.nv.compat,"",@"SHT_CUDA_COMPAT_INFO"
	.align	4
        /*0000*/ 	.byte	0x02, 0x09, 0x00, 0x00, 0x02, 0x02, 0x01, 0x00, 0x02, 0x05, 0x05, 0x00, 0x03, 0x07, 0x01, 0x01
        /*0010*/ 	.byte	0x02, 0x03, 0x00, 0x00, 0x02, 0x06, 0x01, 0x00, 0x04, 0x0b, 0x08, 0x00, 0x09, 0x00, 0x00, 0x00
        /*0020*/ 	.byte	0x00, 0x00, 0x00, 0x00


//--------------------- .nv.info._Z34mySgemm_tiled_nonconf_doublebufferPfS_S_iii --------------------------
	.section	.nv.info._Z34mySgemm_tiled_nonconf_doublebufferPfS_S_iii,"",@"SHT_CUDA_INFO"
	.sectionflags	@""
	.align	4


	//----- nvinfo : EIATTR_CUDA_API_VERSION
	.align		4
        /*0000*/ 	.byte	0x04, 0x37
        /*0002*/ 	.short	(.L_25 - .L_24)
.L_24:
        /*0004*/ 	.word	0x00000082


	//----- nvinfo : EIATTR_KPARAM_INFO
	.align		4
.L_25:
        /*0008*/ 	.byte	0x04, 0x17
        /*000a*/ 	.short	(.L_27 - .L_26)
.L_26:
        /*000c*/ 	.word	0x00000000
        /*0010*/ 	.short	0x0005
        /*0012*/ 	.short	0x0020
        /*0014*/ 	.byte	0x00, 0xf0, 0x11, 0x00


	//----- nvinfo : EIATTR_KPARAM_INFO
	.align		4
.L_27:
        /*0018*/ 	.byte	0x04, 0x17
        /*001a*/ 	.short	(.L_29 - .L_28)
.L_28:
        /*001c*/ 	.word	0x00000000
        /*0020*/ 	.short	0x0004
        /*0022*/ 	.short	0x001c
        /*0024*/ 	.byte	0x00, 0xf0, 0x11, 0x00


	//----- nvinfo : EIATTR_KPARAM_INFO
	.align		4
.L_29:
        /*0028*/ 	.byte	0x04, 0x17
        /*002a*/ 	.short	(.L_31 - .L_30)
.L_30:
        /*002c*/ 	.word	0x00000000
        /*0030*/ 	.short	0x0003
        /*0032*/ 	.short	0x0018
        /*0034*/ 	.byte	0x00, 0xf0, 0x11, 0x00


	//----- nvinfo : EIATTR_KPARAM_INFO
	.align		4
.L_31:
        /*0038*/ 	.byte	0x04, 0x17
        /*003a*/ 	.short	(.L_33 - .L_32)
.L_32:
        /*003c*/ 	.word	0x00000000
        /*0040*/ 	.short	0x0002
        /*0042*/ 	.short	0x0010
        /*0044*/ 	.byte	0x00, 0xf5, 0x21, 0x00


	//----- nvinfo : EIATTR_KPARAM_INFO
	.align		4
.L_33:
        /*0048*/ 	.byte	0x04, 0x17
        /*004a*/ 	.short	(.L_35 - .L_34)
.L_34:
        /*004c*/ 	.word	0x00000000
        /*0050*/ 	.short	0x0001
        /*0052*/ 	.short	0x0008
        /*0054*/ 	.byte	0x00, 0xf5, 0x21, 0x00


	//----- nvinfo : EIATTR_KPARAM_INFO
	.align		4
.L_35:
        /*0058*/ 	.byte	0x04, 0x17
        /*005a*/ 	.short	(.L_37 - .L_36)
.L_36:
        /*005c*/ 	.word	0x00000000
        /*0060*/ 	.short	0x0000
        /*0062*/ 	.short	0x0000
        /*0064*/ 	.byte	0x00, 0xf5, 0x21, 0x00


	//----- nvinfo : EIATTR_SPARSE_MMA_MASK
	.align		4
.L_37:
        /*0068*/ 	.byte	0x03, 0x50
        /*006a*/ 	.short	0x0000


	//----- nvinfo : EIATTR_MAXREG_COUNT
	.align		4
        /*006c*/ 	.byte	0x03, 0x1b
        /*006e*/ 	.short	0x00ff


	//----- nvinfo : EIATTR_NUM_BARRIERS
	.align		4
        /*0070*/ 	.byte	0x02, 0x4c
        /*0072*/ 	.byte	0x01
	.zero		1


	//----- nvinfo : EIATTR_MERCURY_ISA_VERSION
	.align		4
        /*0074*/ 	.byte	0x03, 0x5f
        /*0076*/ 	.short	0x0101


	//----- nvinfo : EIATTR_VRC_CTA_INIT_COUNT
	.align		4
        /*0078*/ 	.byte	0x02, 0x4a
	.zero		1
	.zero		1


	//----- nvinfo : EIATTR_EXIT_INSTR_OFFSETS
	.align		4
        /*007c*/ 	.byte	0x04, 0x1c
        /*007e*/ 	.short	(.L_39 - .L_38)


	//   ....[0]....
.L_38:
        /*0080*/ 	.word	0x000000e0


	//   ....[1]....
        /*0084*/ 	.word	0x00004f60


	//----- nvinfo : EIATTR_CBANK_PARAM_SIZE
	.align		4
.L_39:
        /*0088*/ 	.byte	0x03, 0x19
        /*008a*/ 	.short	0x0024


	//----- nvinfo : EIATTR_PARAM_CBANK
	.align		4
        /*008c*/ 	.byte	0x04, 0x0a
        /*008e*/ 	.short	(.L_41 - .L_40)
	.align		4
.L_40:
        /*0090*/ 	.word	index@(.nv.constant0._Z34mySgemm_tiled_nonconf_doublebufferPfS_S_iii)
        /*0094*/ 	.short	0x0380
        /*0096*/ 	.short	0x0024


	//----- nvinfo : EIATTR_SW_WAR
	.align		4
.L_41:
        /*0098*/ 	.byte	0x04, 0x36
        /*009a*/ 	.short	(.L_43 - .L_42)
.L_42:
        /*009c*/ 	.word	0x00000008
.L_43:


//--------------------- .nv.info._Z21mySgemm_tiled_nonconfPfS_S_iii --------------------------
	.section	.nv.info._Z21mySgemm_tiled_nonconfPfS_S_iii,"",@"SHT_CUDA_INFO"
	.sectionflags	@""
	.align	4


	//----- nvinfo : EIATTR_CUDA_API_VERSION
	.align		4
        /*0000*/ 	.byte	0x04, 0x37
        /*0002*/ 	.short	(.L_45 - .L_44)
.L_44:
        /*0004*/ 	.word	0x00000082


	//----- nvinfo : EIATTR_KPARAM_INFO
	.align		4
.L_45:
        /*0008*/ 	.byte	0x04, 0x17
        /*000a*/ 	.short	(.L_47 - .L_46)
.L_46:
        /*000c*/ 	.word	0x00000000
        /*0010*/ 	.short	0x0005
        /*0012*/ 	.short	0x0020
        /*0014*/ 	.byte	0x00, 0xf0, 0x11, 0x00


	//----- nvinfo : EIATTR_KPARAM_INFO
	.align		4
.L_47:
        /*0018*/ 	.byte	0x04, 0x17
        /*001a*/ 	.short	(.L_49 - .L_48)
.L_48:
        /*001c*/ 	.word	0x00000000
        /*0020*/ 	.short	0x0004
        /*0022*/ 	.short	0x001c
        /*0024*/ 	.byte	0x00, 0xf0, 0x11, 0x00


	//----- nvinfo : EIATTR_KPARAM_INFO
	.align		4
.L_49:
        /*0028*/ 	.byte	0x04, 0x17
        /*002a*/ 	.short	(.L_51 - .L_50)
.L_50:
        /*002c*/ 	.word	0x00000000
        /*0030*/ 	.short	0x0003
        /*0032*/ 	.short	0x0018
        /*0034*/ 	.byte	0x00, 0xf0, 0x11, 0x00


	//----- nvinfo : EIATTR_KPARAM_INFO
	.align		4
.L_51:
        /*0038*/ 	.byte	0x04, 0x17
        /*003a*/ 	.short	(.L_53 - .L_52)
.L_52:
        /*003c*/ 	.word	0x00000000
        /*0040*/ 	.short	0x0002
        /*0042*/ 	.short	0x0010
        /*0044*/ 	.byte	0x00, 0xf5, 0x21, 0x00


	//----- nvinfo : EIATTR_KPARAM_INFO
	.align		4
.L_53:
        /*0048*/ 	.byte	0x04, 0x17
        /*004a*/ 	.short	(.L_55 - .L_54)
.L_54:
        /*004c*/ 	.word	0x00000000
        /*0050*/ 	.short	0x0001
        /*0052*/ 	.short	0x0008
        /*0054*/ 	.byte	0x00, 0xf5, 0x21, 0x00


	//----- nvinfo : EIATTR_KPARAM_INFO
	.align		4
.L_55:
        /*0058*/ 	.byte	0x04, 0x17
        /*005a*/ 	.short	(.L_57 - .L_56)
.L_56:
        /*005c*/ 	.word	0x00000000
        /*0060*/ 	.short	0x0000
        /*0062*/ 	.short	0x0000
        /*0064*/ 	.byte	0x00, 0xf5, 0x21, 0x00


	//----- nvinfo : EIATTR_SPARSE_MMA_MASK
	.align		4
.L_57:
        /*0068*/ 	.byte	0x03, 0x50
        /*006a*/ 	.short	0x0000


	//----- nvinfo : EIATTR_MAXREG_COUNT
	.align		4
        /*006c*/ 	.byte	0x03, 0x1b
        /*006e*/ 	.short	0x00ff


	//----- nvinfo : EIATTR_NUM_BARRIERS
	.align		4
        /*0070*/ 	.byte	0x02, 0x4c
        /*0072*/ 	.byte	0x01
	.zero		1


	//----- nvinfo : EIATTR_MERCURY_ISA_VERSION
	.align		4
        /*0074*/ 	.byte	0x03, 0x5f
        /*0076*/ 	.short	0x0101


	//----- nvinfo : EIATTR_VRC_CTA_INIT_COUNT
	.align		4
        /*0078*/ 	.byte	0x02, 0x4a
	.zero		1
	.zero		1


	//----- nvinfo : EIATTR_EXIT_INSTR_OFFSETS
	.align		4
        /*007c*/ 	.byte	0x04, 0x1c
        /*007e*/ 	.short	(.L_59 - .L_58)


	//   ....[0]....
.L_58:
        /*0080*/ 	.word	0x000000d0


	//   ....[1]....
        /*0084*/ 	.word	0x00002ae0


	//----- nvinfo : EIATTR_CBANK_PARAM_SIZE
	.align		4
.L_59:
        /*0088*/ 	.byte	0x03, 0x19
        /*008a*/ 	.short	0x0024


	//----- nvinfo : EIATTR_PARAM_CBANK
	.align		4
        /*008c*/ 	.byte	0x04, 0x0a
        /*008e*/ 	.short	(.L_61 - .L_60)
	.align		4
.L_60:
        /*0090*/ 	.word	index@(.nv.constant0._Z21mySgemm_tiled_nonconfPfS_S_iii)
        /*0094*/ 	.short	0x0380
        /*0096*/ 	.short	0x0024


	//----- nvinfo : EIATTR_SW_WAR
	.align		4
.L_61:
        /*0098*/ 	.byte	0x04, 0x36
        /*009a*/ 	.short	(.L_63 - .L_62)
.L_62:
        /*009c*/ 	.word	0x00000008
.L_63:


//--------------------- .nv.info._Z13mySgemm_tiledPfS_S_iii --------------------------
	.section	.nv.info._Z13mySgemm_tiledPfS_S_iii,"",@"SHT_CUDA_INFO"
	.sectionflags	@""
	.align	4


	//----- nvinfo : EIATTR_CUDA_API_VERSION
	.align		4
        /*0000*/ 	.byte	0x04, 0x37
        /*0002*/ 	.short	(.L_65 - .L_64)
.L_64:
        /*0004*/ 	.word	0x00000082


	//----- nvinfo : EIATTR_KPARAM_INFO
	.align		4
.L_65:
        /*0008*/ 	.byte	0x04, 0x17
        /*000a*/ 	.short	(.L_67 - .L_66)
.L_66:
        /*000c*/ 	.word	0x00000000
        /*0010*/ 	.short	0x0005
        /*0012*/ 	.short	0x0020
        /*0014*/ 	.byte	0x00, 0xf0, 0x11, 0x00


	//----- nvinfo : EIATTR_KPARAM_INFO
	.align		4
.L_67:
        /*0018*/ 	.byte	0x04, 0x17
        /*001a*/ 	.short	(.L_69 - .L_68)
.L_68:
        /*001c*/ 	.word	0x00000000
        /*0020*/ 	.short	0x0004
        /*0022*/ 	.short	0x001c
        /*0024*/ 	.byte	0x00, 0xf0, 0x11, 0x00


	//----- nvinfo : EIATTR_KPARAM_INFO
	.align		4
.L_69:
        /*0028*/ 	.byte	0x04, 0x17
        /*002a*/ 	.short	(.L_71 - .L_70)
.L_70:
        /*002c*/ 	.word	0x00000000
        /*0030*/ 	.short	0x0003
        /*0032*/ 	.short	0x0018
        /*0034*/ 	.byte	0x00, 0xf0, 0x11, 0x00


	//----- nvinfo : EIATTR_KPARAM_INFO
	.align		4
.L_71:
        /*0038*/ 	.byte	0x04, 0x17
        /*003a*/ 	.short	(.L_73 - .L_72)
.L_72:
        /*003c*/ 	.word	0x00000000
        /*0040*/ 	.short	0x0002
        /*0042*/ 	.short	0x0010
        /*0044*/ 	.byte	0x00, 0xf5, 0x21, 0x00


	//----- nvinfo : EIATTR_KPARAM_INFO
	.align		4
.L_73:
        /*0048*/ 	.byte	0x04, 0x17
        /*004a*/ 	.short	(.L_75 - .L_74)
.L_74:
        /*004c*/ 	.word	0x00000000
        /*0050*/ 	.short	0x0001
        /*0052*/ 	.short	0x0008
        /*0054*/ 	.byte	0x00, 0xf5, 0x21, 0x00


	//----- nvinfo : EIATTR_KPARAM_INFO
	.align		4
.L_75:
        /*0058*/ 	.byte	0x04, 0x17
        /*005a*/ 	.short	(.L_77 - .L_76)
.L_76:
        /*005c*/ 	.word	0x00000000
        /*0060*/ 	.short	0x0000
        /*0062*/ 	.short	0x0000
        /*0064*/ 	.byte	0x00, 0xf5, 0x21, 0x00


	//----- nvinfo : EIATTR_SPARSE_MMA_MASK
	.align		4
.L_77:
        /*0068*/ 	.byte	0x03, 0x50
        /*006a*/ 	.short	0x0000


	//----- nvinfo : EIATTR_MAXREG_COUNT
	.align		4
        /*006c*/ 	.byte	0x03, 0x1b
        /*006e*/ 	.short	0x00ff


	//----- nvinfo : EIATTR_NUM_BARRIERS
	.align		4
        /*0070*/ 	.byte	0x02, 0x4c
        /*0072*/ 	.byte	0x01
	.zero		1


	//----- nvinfo : EIATTR_MERCURY_ISA_VERSION
	.align		4
        /*0074*/ 	.byte	0x03, 0x5f
        /*0076*/ 	.short	0x0101


	//----- nvinfo : EIATTR_VRC_CTA_INIT_COUNT
	.align		4
        /*0078*/ 	.byte	0x02, 0x4a
	.zero		1
	.zero		1


	//----- nvinfo : EIATTR_EXIT_INSTR_OFFSETS
	.align		4
        /*007c*/ 	.byte	0x04, 0x1c
        /*007e*/ 	.short	(.L_79 - .L_78)


	//   ....[0]....
.L_78:
        /*0080*/ 	.word	0x000000f0


	//   ....[1]....
        /*0084*/ 	.word	0x00000d80


	//----- nvinfo : EIATTR_CBANK_PARAM_SIZE
	.align		4
.L_79:
        /*0088*/ 	.byte	0x03, 0x19
        /*008a*/ 	.short	0x0024


	//----- nvinfo : EIATTR_PARAM_CBANK
	.align		4
        /*008c*/ 	.byte	0x04, 0x0a
        /*008e*/ 	.short	(.L_81 - .L_80)
	.align		4
.L_80:
        /*0090*/ 	.word	index@(.nv.constant0._Z13mySgemm_tiledPfS_S_iii)
        /*0094*/ 	.short	0x0380
        /*0096*/ 	.short	0x0024


	//----- nvinfo : EIATTR_SW_WAR
	.align		4
.L_81:
        /*0098*/ 	.byte	0x04, 0x36
        /*009a*/ 	.short	(.L_83 - .L_82)
.L_82:
        /*009c*/ 	.word	0x00000008
.L_83:


//--------------------- .nv.info._Z12mynaiveSgemmPfS_S_iii --------------------------
	.section	.nv.info._Z12mynaiveSgemmPfS_S_iii,"",@"SHT_CUDA_INFO"
	.sectionflags	@""
	.align	4


	//----- nvinfo : EIATTR_CUDA_API_VERSION
	.align		4
        /*0000*/ 	.byte	0x04, 0x37
        /*0002*/ 	.short	(.L_85 - .L_84)
.L_84:
        /*0004*/ 	.word	0x00000082


	//----- nvinfo : EIATTR_KPARAM_INFO
	.align		4
.L_85:
        /*0008*/ 	.byte	0x04, 0x17
        /*000a*/ 	.short	(.L_87 - .L_86)
.L_86:
        /*000c*/ 	.word	0x00000000
        /*0010*/ 	.short	0x0005
        /*0012*/ 	.short	0x0020
        /*0014*/ 	.byte	0x00, 0xf0, 0x11, 0x00


	//----- nvinfo : EIATTR_KPARAM_INFO
	.align		4
.L_87:
        /*0018*/ 	.byte	0x04, 0x17
        /*001a*/ 	.short	(.L_89 - .L_88)
.L_88:
        /*001c*/ 	.word	0x00000000
        /*0020*/ 	.short	0x0004
        /*0022*/ 	.short	0x001c
        /*0024*/ 	.byte	0x00, 0xf0, 0x11, 0x00


	//----- nvinfo : EIATTR_KPARAM_INFO
	.align		4
.L_89:
        /*0028*/ 	.byte	0x04, 0x17
        /*002a*/ 	.short	(.L_91 - .L_90)
.L_90:
        /*002c*/ 	.word	0x00000000
        /*0030*/ 	.short	0x0003
        /*0032*/ 	.short	0x0018
        /*0034*/ 	.byte	0x00, 0xf0, 0x11, 0x00


	//----- nvinfo : EIATTR_KPARAM_INFO
	.align		4
.L_91:
        /*0038*/ 	.byte	0x04, 0x17
        /*003a*/ 	.short	(.L_93 - .L_92)
.L_92:
        /*003c*/ 	.word	0x00000000
        /*0040*/ 	.short	0x0002
        /*0042*/ 	.short	0x0010
        /*0044*/ 	.byte	0x00, 0xf5, 0x21, 0x00


	//----- nvinfo : EIATTR_KPARAM_INFO
	.align		4
.L_93:
        /*0048*/ 	.byte	0x04, 0x17
        /*004a*/ 	.short	(.L_95 - .L_94)
.L_94:
        /*004c*/ 	.word	0x00000000
        /*0050*/ 	.short	0x0001
        /*0052*/ 	.short	0x0008
        /*0054*/ 	.byte	0x00, 0xf5, 0x21, 0x00


	//----- nvinfo : EIATTR_KPARAM_INFO
	.align		4
.L_95:
        /*0058*/ 	.byte	0x04, 0x17
        /*005a*/ 	.short	(.L_97 - .L_96)
.L_96:
        /*005c*/ 	.word	0x00000000
        /*0060*/ 	.short	0x0000
        /*0062*/ 	.short	0x0000
        /*0064*/ 	.byte	0x00, 0xf5, 0x21, 0x00


	//----- nvinfo : EIATTR_SPARSE_MMA_MASK
	.align		4
.L_97:
        /*0068*/ 	.byte	0x03, 0x50
        /*006a*/ 	.short	0x0000


	//----- nvinfo : EIATTR_MAXREG_COUNT
	.align		4
        /*006c*/ 	.byte	0x03, 0x1b
        /*006e*/ 	.short	0x00ff


	//----- nvinfo : EIATTR_MERCURY_ISA_VERSION
	.align		4
        /*0070*/ 	.byte	0x03, 0x5f
        /*0072*/ 	.short	0x0101


	//----- nvinfo : EIATTR_VRC_CTA_INIT_COUNT
	.align		4
        /*0074*/ 	.byte	0x02, 0x4a
	.zero		1
	.zero		1


	//----- nvinfo : EIATTR_EXIT_INSTR_OFFSETS
	.align		4
        /*0078*/ 	.byte	0x04, 0x1c
        /*007a*/ 	.short	(.L_99 - .L_98)


	//   ....[0]....
.L_98:
        /*007c*/ 	.word	0x000000c0


	//   ....[1]....
        /*0080*/ 	.word	0x000008e0


	//----- nvinfo : EIATTR_CBANK_PARAM_SIZE
	.align		4
.L_99:
        /*0084*/ 	.byte	0x03, 0x19
        /*0086*/ 	.short	0x0024


	//----- nvinfo : EIATTR_PARAM_CBANK
	.align		4
        /*0088*/ 	.byte	0x04, 0x0a
        /*008a*/ 	.short	(.L_101 - .L_100)
	.align		4
.L_100:
        /*008c*/ 	.word	index@(.nv.constant0._Z12mynaiveSgemmPfS_S_iii)
        /*0090*/ 	.short	0x0380
        /*0092*/ 	.short	0x0024


	//----- nvinfo : EIATTR_SW_WAR
	.align		4
.L_101:
        /*0094*/ 	.byte	0x04, 0x36
        /*0096*/ 	.short	(.L_103 - .L_102)
.L_102:
        /*0098*/ 	.word	0x00000008
.L_103:


//--------------------- .nv.callgraph             --------------------------
	.section	.nv.callgraph,"",@"SHT_CUDA_CALLGRAPH"
	.align	4
	.sectionentsize	8
	.align		4
        /*0000*/ 	.word	0x00000000
	.align		4
        /*0004*/ 	.word	0xffffffff
	.align		4
        /*0008*/ 	.word	0x00000000
	.align		4
        /*000c*/ 	.word	0xfffffffe
	.align		4
        /*0010*/ 	.word	0x00000000
	.align		4
        /*0014*/ 	.word	0xfffffffd
	.align		4
        /*0018*/ 	.word	0x00000000
	.align		4
        /*001c*/ 	.word	0xfffffffc


//--------------------- .text._Z34mySgemm_tiled_nonconf_doublebufferPfS_S_iii --------------------------
	.section	.text._Z34mySgemm_tiled_nonconf_doublebufferPfS_S_iii,"ax",@progbits
	.align	128
        .global         _Z34mySgemm_tiled_nonconf_doublebufferPfS_S_iii
        .type           _Z34mySgemm_tiled_nonconf_doublebufferPfS_S_iii,@function
        .size           _Z34mySgemm_tiled_nonconf_doublebufferPfS_S_iii,(.L_x_15 - _Z34mySgemm_tiled_nonconf_doublebufferPfS_S_iii)
        .other          _Z34mySgemm_tiled_nonconf_doublebufferPfS_S_iii,@"STO_CUDA_ENTRY STV_DEFAULT"
_Z34mySgemm_tiled_nonconf_doublebufferPfS_S_iii:
.text._Z34mySgemm_tiled_nonconf_doublebufferPfS_S_iii:
[----:B------:R-:W-:Y:S01]  /*0000*/  LDC R1, c[0x0][0x37c] ;  /* 0x0000df00ff017b82 */ /* 0x000fe20000000800 */
[----:B------:R-:W0:Y:S01]  /*0010*/  LDCU.64 UR6, c[0x0][0x398] ;  /* 0x00007300ff0677ac */ /* 0x000e220008000a00 */
[----:B------:R-:W1:Y:S01]  /*0020*/  S2R R10, SR_CTAID.X ;  /* 0x00000000000a7919 */ /* 0x000e620000002500 */
[----:B------:R-:W2:Y:S01]  /*0030*/  S2R R6, SR_CTAID.Y ;  /* 0x0000000000067919 */ /* 0x000ea20000002600 */
[----:B0-----:R-:W-:Y:S01]  /*0040*/  MOV R94, UR7 ;  /* 0x00000007005e7c02 */ /* 0x001fe20008000f00 */
[----:B------:R-:W-:-:S03]  /*0050*/  USHF.R.S32.HI UR4, URZ, 0x1f, UR6 ;  /* 0x0000001fff047899 */ /* 0x000fc60008011406 */
[----:B------:R-:W-:Y:S01]  /*0060*/  SHF.R.S32.HI R3, RZ, 0x1f, R94 ;  /* 0x0000001fff037819 */ /* 0x000fe2000001145e */
[----:B------:R-:W-:-:S03]  /*0070*/  ULEA.HI UR4, UR4, UR6, URZ, 0x7 ;  /* 0x0000000604047291 */ /* 0x000fc6000f8f38ff */
[----:B------:R-:W-:Y:S01]  /*0080*/  LEA.HI R3, R3, R94, RZ, 0x7 ;  /* 0x0000005e03037211 */ /* 0x000fe200078f38ff */
[----:B------:R-:W-:-:S03]  /*0090*/  USHF.R.S32.HI UR4, URZ, 0x7, UR4 ;  /* 0x00000007ff047899 */ /* 0x000fc60008011404 */
[----:B------:R-:W-:-:S04]  /*00a0*/  SHF.R.S32.HI R3, RZ, 0x7, R3 ;  /* 0x00000007ff037819 */ /* 0x000fc80000011403 */
[----:B-1----:R-:W-:-:S04]  /*00b0*/  ISETP.GE.AND P0, PT, R10, R3, PT ;  /* 0x000000030a00720c */ /* 0x002fc80003f06270 */
[----:B--2---:R-:W-:Y:S01]  /*00c0*/  ISETP.GE.OR P0, PT, R6, UR4, P0 ;  /* 0x0000000406007c0c */ /* 0x004fe20008706670 */
[----:B------:R-:W0:-:S12]  /*00d0*/  LDCU UR4, c[0x0][0x360] ;  /* 0x00006c00ff0477ac */ /* 0x000e180008000800 */
[----:B0-----:R-:W-:Y:S05]  /*00e0*/  @P0 EXIT ;  /* 0x000000000000094d */ /* 0x001fea0003800000 */
[----:B------:R-:W0:Y:S01]  /*00f0*/  S2R R7, SR_TID.Y ;  /* 0x0000000000077919 */ /* 0x000e220000002200 */
[----:B------:R-:W1:Y:S01]  /*0100*/  LDC.64 R2, c[0x0][0x380] ;  /* 0x0000e000ff027b82 */ /* 0x000e620000000a00 */
[----:B------:R-:W2:Y:S01]  /*0110*/  LDCU UR7, c[0x0][0x3a0] ;  /* 0x00007400ff0777ac */ /* 0x000ea20008000800 */
[----:B------:R-:W-:Y:S01]  /*0120*/  SHF.L.U32 R21, R10, 0x7, RZ ;  /* 0x000000070a157819 */ /* 0x000fe200000006ff */
[----:B------:R-:W0:Y:S01]  /*0130*/  S2R R4, SR_TID.X ;  /* 0x0000000000047919 */ /* 0x000e220000002100 */
[----:B------:R-:W3:Y:S04]  /*0140*/  LDCU.64 UR12, c[0x0][0x358] ;  /* 0x00006b00ff0c77ac */ /* 0x000ee80008000a00 */
[----:B------:R-:W4:Y:S01]  /*0150*/  LDC.64 R8, c[0x0][0x388] ;  /* 0x0000e200ff087b82 */ /* 0x000f220000000a00 */
[----:B0-----:R-:W-:-:S05]  /*0160*/  IMAD R0, R7, UR4, R4 ;  /* 0x0000000407007c24 */ /* 0x001fca000f8e0204 */
[--C-:B------:R-:W-:Y:S02]  /*0170*/  SHF.R.U32.HI R5, RZ, 0x1, R0.reuse ;  /* 0x00000001ff057819 */ /* 0x100fe40000011600 */
[----:B------:R-:W-:Y:S02]  /*0180*/  SHF.L.U32 R20, R0, 0x2, RZ ;  /* 0x0000000200147819 */ /* 0x000fe400000006ff */
[----:B------:R-:W-:Y:S02]  /*0190*/  LEA R79, R6, R5, 0x7 ;  /* 0x00000005064f7211 */ /* 0x000fe400078e38ff */
[----:B------:R-:W-:Y:S02]  /*01a0*/  LOP3.LUT R6, R20, 0x4, RZ, 0xc0, !PT ;  /* 0x0000000414067812 */ /* 0x000fe400078ec0ff */
[----:B------:R-:W-:Y:S02]  /*01b0*/  SHF.R.U32.HI R23, RZ, 0x5, R0 ;  /* 0x00000005ff177819 */ /* 0x000fe40000011600 */
[----:B------:R-:W-:Y:S01]  /*01c0*/  LOP3.LUT R10, R21, 0x7c, R20, 0xf8, !PT ;  /* 0x0000007c150a7812 */ /* 0x000fe200078ef814 */
[----:B--2---:R-:W-:-:S04]  /*01d0*/  IMAD R79, R79, UR7, R6 ;  /* 0x000000074f4f7c24 */ /* 0x004fc8000f8e0206 */
[----:B------:R-:W-:Y:S02]  /*01e0*/  IMAD R11, R23, R94, R10 ;  /* 0x0000005e170b7224 */ /* 0x000fe400078e020a */
[----:B-1----:R-:W-:-:S04]  /*01f0*/  IMAD.WIDE R2, R79, 0x4, R2 ;  /* 0x000000044f027825 */ /* 0x002fc800078e0202 */
[----:B----4-:R-:W-:Y:S01]  /*0200*/  IMAD.WIDE R8, R11, 0x4, R8 ;  /* 0x000000040b087825 */ /* 0x010fe200078e0208 */
[----:B---3--:R0:W2:Y:S05]  /*0210*/  LDG.E.128.CONSTANT R12, desc[UR12][R2.64] ;  /* 0x0000000c020c7981 */ /* 0x0080aa000c1e9d00 */
[----:B------:R-:W3:Y:S01]  /*0220*/  LDG.E.128.CONSTANT R8, desc[UR12][R8.64] ;  /* 0x0000000c08087981 */ /* 0x000ee2000c1e9d00 */
[----:B------:R-:W1:Y:S01]  /*0230*/  S2UR UR6, SR_CgaCtaId ;  /* 0x00000000000679c3 */ /* 0x000e620000008800 */
[----:B------:R-:W-:Y:S01]  /*0240*/  UMOV UR4, 0x400 ;  /* 0x0000040000047882 */ /* 0x000fe20000000000 */
[----:B------:R-:W-:Y:S01]  /*0250*/  SHF.L.U32 R0, R0, 0x4, RZ ;  /* 0x0000000400007819 */ /* 0x000fe200000006ff */
[----:B------:R-:W-:Y:S01]  /*0260*/  UISETP.GE.AND UP0, UPT, UR7, 0x10, UPT ;  /* 0x000000100700788c */ /* 0x000fe2000bf06270 */
[----:B------:R-:W-:Y:S01]  /*0270*/  HFMA2 R88, -RZ, RZ, 0, 0 ;  /* 0x00000000ff587431 */ /* 0x000fe200000001ff */
[----:B------:R-:W-:-:S02]  /*0280*/  CS2R R74, SRZ ;  /* 0x00000000004a7805 */ /* 0x000fc4000001ff00 */
[----:B0-----:R-:W-:Y:S01]  /*0290*/  LOP3.LUT R3, R0, 0x1f0, RZ, 0xc0, !PT ;  /* 0x000001f000037812 */ /* 0x001fe200078ec0ff */
[----:B------:R-:W-:Y:S01]  /*02a0*/  HFMA2 R84, -RZ, RZ, 0, 0 ;  /* 0x00000000ff547431 */ /* 0x000fe200000001ff */
[----:B------:R-:W-:Y:S01]  /*02b0*/  MOV R86, RZ ;  /* 0x000000ff00567202 */ /* 0x000fe20000000f00 */
[----:B------:R-:W-:Y:S01]  /*02c0*/  HFMA2 R82, -RZ, RZ, 0, 0 ;  /* 0x00000000ff527431 */ /* 0x000fe200000001ff */
[----:B------:R-:W-:Y:S01]  /*02d0*/  CS2R R52, SRZ ;  /* 0x0000000000347805 */ /* 0x000fe2000001ff00 */
[----:B------:R-:W-:Y:S01]  /*02e0*/  HFMA2 R78, -RZ, RZ, 0, 0 ;  /* 0x00000000ff4e7431 */ /* 0x000fe200000001ff */
[----:B------:R-:W-:Y:S02]  /*02f0*/  CS2R R48, SRZ ;  /* 0x0000000000307805 */ /* 0x000fe4000001ff00 */
[----:B------:R-:W-:Y:S02]  /*0300*/  CS2R R40, SRZ ;  /* 0x0000000000287805 */ /* 0x000fe4000001ff00 */
[----:B------:R-:W-:-:S02]  /*0310*/  CS2R R38, SRZ ;  /* 0x0000000000267805 */ /* 0x000fc4000001ff00 */
[----:B------:R-:W-:Y:S02]  /*0320*/  CS2R R36, SRZ ;  /* 0x0000000000247805 */ /* 0x000fe4000001ff00 */
[----:B------:R-:W-:Y:S02]  /*0330*/  CS2R R42, SRZ ;  /* 0x00000000002a7805 */ /* 0x000fe4000001ff00 */
[----:B------:R-:W-:Y:S02]  /*0340*/  CS2R R72, SRZ ;  /* 0x0000000000487805 */ /* 0x000fe4000001ff00 */
[----:B------:R-:W-:Y:S02]  /*0350*/  MOV R80, RZ ;  /* 0x000000ff00507202 */ /* 0x000fe40000000f00 */
[----:B------:R-:W-:Y:S02]  /*0360*/  CS2R R46, SRZ ;  /* 0x00000000002e7805 */ /* 0x000fe4000001ff00 */
[----:B------:R-:W-:-:S02]  /*0370*/  CS2R R18, SRZ ;  /* 0x0000000000127805 */ /* 0x000fc4000001ff00 */
[----:B------:R-:W-:Y:S02]  /*0380*/  MOV R76, RZ ;  /* 0x000000ff004c7202 */ /* 0x000fe40000000f00 */
[----:B------:R-:W-:Y:S02]  /*0390*/  CS2R R68, SRZ ;  /* 0x0000000000447805 */ /* 0x000fe4000001ff00 */
[----:B------:R-:W-:Y:S01]  /*03a0*/  CS2R R70, SRZ ;  /* 0x0000000000467805 */ /* 0x000fe2000001ff00 */
[----:B-1----:R-:W-:Y:S01]  /*03b0*/  ULEA UR5, UR6, UR4, 0x18 ;  /* 0x0000000406057291 */ /* 0x002fe2000f8ec0ff */
[----:B------:R-:W-:Y:S01]  /*03c0*/  CS2R R50, SRZ ;  /* 0x0000000000327805 */ /* 0x000fe2000001ff00 */
[----:B------:R-:W-:Y:S01]  /*03d0*/  UIADD3 UR4, UPT, UPT, UR4, 0x2000, URZ ;  /* 0x0000200004047890 */ /* 0x000fe2000fffe0ff */
[----:B------:R-:W-:Y:S02]  /*03e0*/  CS2R R66, SRZ ;  /* 0x0000000000427805 */ /* 0x000fe4000001ff00 */
[----:B------:R-:W-:-:S02]  /*03f0*/  CS2R R44, SRZ ;  /* 0x00000000002c7805 */ /* 0x000fc4000001ff00 */
[----:B------:R-:W-:Y:S01]  /*0400*/  CS2R R16, SRZ ;  /* 0x0000000000107805 */ /* 0x000fe2000001ff00 */
[----:B------:R-:W-:Y:S01]  /*0410*/  ULEA UR6, UR6, UR4, 0x18 ;  /* 0x0000000406067291 */ /* 0x000fe2000f8ec0ff */
[----:B------:R-:W-:Y:S02]  /*0420*/  LEA R6, R6, UR5, 0x9 ;  /* 0x0000000506067c11 */ /* 0x000fe4000f8e48ff */
[----:B------:R-:W-:Y:S02]  /*0430*/  CS2R R62, SRZ ;  /* 0x00000000003e7805 */ /* 0x000fe4000001ff00 */
[----:B------:R-:W-:Y:S02]  /*0440*/  CS2R R64, SRZ ;  /* 0x0000000000407805 */ /* 0x000fe4000001ff00 */
[----:B------:R-:W-:Y:S02]  /*0450*/  CS2R R60, SRZ ;  /* 0x00000000003c7805 */ /* 0x000fe4000001ff00 */
[----:B------:R-:W-:-:S02]  /*0460*/  LEA R6, R5, R6, 0x2 ;  /* 0x0000000605067211 */ /* 0x000fc400078e10ff */
[----:B------:R-:W-:Y:S02]  /*0470*/  CS2R R56, SRZ ;  /* 0x0000000000387805 */ /* 0x000fe4000001ff00 */
[----:B------:R-:W-:Y:S02]  /*0480*/  LEA R0, R23, UR6, 0x9 ;  /* 0x0000000617007c11 */ /* 0x000fe4000f8e48ff */
[----:B------:R-:W-:Y:S02]  /*0490*/  CS2R R58, SRZ ;  /* 0x00000000003a7805 */ /* 0x000fe4000001ff00 */
[----:B------:R-:W-:Y:S02]  /*04a0*/  MOV R5, RZ ;  /* 0x000000ff00057202 */ /* 0x000fe40000000f00 */
[----:B------:R-:W-:Y:S02]  /*04b0*/  CS2R R54, SRZ ;  /* 0x0000000000367805 */ /* 0x000fe4000001ff00 */
[----:B------:R-:W-:-:S02]  /*04c0*/  IADD3 R0, PT, PT, R0, R3, RZ ;  /* 0x0000000300007210 */ /* 0x000fc40007ffe0ff */
[----:B------:R-:W-:Y:S01]  /*04d0*/  CS2R R2, SRZ ;  /* 0x0000000000027805 */ /* 0x000fe2000001ff00 */
[----:B--2---:R-:W-:Y:S04]  /*04e0*/  STS [R6], R12 ;  /* 0x0000000c06007388 */ /* 0x004fe80000000800 */
[----:B------:R0:W-:Y:S04]  /*04f0*/  STS [R6+0x200], R13 ;  /* 0x0002000d06007388 */ /* 0x0001e80000000800 */
[----:B------:R-:W-:Y:S04]  /*0500*/  STS [R6+0x400], R14 ;  /* 0x0004000e06007388 */ /* 0x000fe80000000800 */
[----:B------:R1:W-:Y:S01]  /*0510*/  STS [R6+0x600], R15 ;  /* 0x0006000f06007388 */ /* 0x0003e20000000800 */
[----:B0-----:R-:W-:-:S03]  /*0520*/  CS2R R12, SRZ ;  /* 0x00000000000c7805 */ /* 0x001fc6000001ff00 */
[----:B---3--:R0:W-:Y:S01]  /*0530*/  STS.128 [R0], R8 ;  /* 0x0000000800007388 */ /* 0x0081e20000000c00 */
[----:B-1----:R-:W-:Y:S02]  /*0540*/  CS2R R14, SRZ ;  /* 0x00000000000e7805 */ /* 0x002fe4000001ff00 */
[----:B------:R-:W-:Y:S01]  /*0550*/  MOV R6, RZ ;  /* 0x000000ff00067202 */ /* 0x000fe20000000f00 */
[----:B0-----:R-:W-:Y:S01]  /*0560*/  HFMA2 R0, -RZ, RZ, 0, 0 ;  /* 0x00000000ff007431 */ /* 0x001fe200000001ff */
[----:B------:R-:W-:Y:S02]  /*0570*/  CS2R R10, SRZ ;  /* 0x00000000000a7805 */ /* 0x000fe4000001ff00 */
[----:B------:R-:W-:Y:S01]  /*0580*/  CS2R R8, SRZ ;  /* 0x0000000000087805 */ /* 0x000fe2000001ff00 */
[----:B------:R-:W-:Y:S06]  /*0590*/  BAR.SYNC.DEFER_BLOCKING 0x0 ;  /* 0x0000000000007b1d */ /* 0x000fec0000010000 */
[----:B------:R-:W-:Y:S05]  /*05a0*/  BRA.U !UP0, `(.L_x_0) ;  /* 0x00000025085c7547 */ /* 0x000fea000b800000 */
[----:B------:R-:W-:Y:S01]  /*05b0*/  IADD3 R23, PT, PT, R23, 0x8, RZ ;  /* 0x0000000817177810 */ /* 0x000fe20007ffe0ff */
[----:B------:R-:W-:Y:S01]  /*05c0*/  USHF.R.U32.HI UR4, URZ, 0x3, UR7 ;  /* 0x00000003ff047899 */ /* 0x000fe20008011607 */
[----:B------:R-:W-:Y:S02]  /*05d0*/  LOP3.LUT R20, R20, 0x7c, RZ, 0xc0, !PT ;  /* 0x0000007c14147812 */ /* 0x000fe400078ec0ff */
[----:B------:R-:W-:Y:S01]  /*05e0*/  IADD3 R79, PT, PT, R79, 0x8, RZ ;  /* 0x000000084f4f7810 */ /* 0x000fe20007ffe0ff */
[----:B------:R-:W-:Y:S01]  /*05f0*/  IMAD R23, R23, R94, R21 ;  /* 0x0000005e17177224 */ /* 0x000fe200078e0215 */
[----:B------:R-:W-:Y:S01]  /*0600*/  MOV R88, RZ ;  /* 0x000000ff00587202 */ /* 0x000fe20000000f00 */
[----:B------:R-:W-:-:S03]  /*0610*/  UIADD3 UR7, UPT, UPT, -UR4, URZ, URZ ;  /* 0x000000ff04077290 */ /* 0x000fc6000fffe1ff */
[----:B------:R-:W-:Y:S01]  /*0620*/  IADD3 R77, PT, PT, R20, R23, RZ ;  /* 0x00000017144d7210 */ /* 0x000fe20007ffe0ff */
[----:B------:R-:W-:-:S08]  /*0630*/  UMOV UR4, URZ ;  /* 0x000000ff00047c82 */ /* 0x000fd00008000000 */
.L_x_1:
[----:B------:R-:W0:Y:S01]  /*0640*/  S2UR UR10, SR_CgaCtaId ;  /* 0x00000000000a79c3 */ /* 0x000e220000008800 */
[----:B------:R-:W1:Y:S01]  /*0650*/  S2R R7, SR_TID.Y ;  /* 0x0000000000077919 */ /* 0x000e620000002200 */
[----:B------:R-:W-:Y:S01]  /*0660*/  UIADD3 UR4, UPT, UPT, UR4, 0x1, URZ ;  /* 0x0000000104047890 */ /* 0x000fe2000fffe0ff */
[----:B------:R-:W-:Y:S01]  /*0670*/  UMOV UR6, 0x400 ;  /* 0x0000040000067882 */ /* 0x000fe20000000000 */
[----:B------:R-:W2:Y:S02]  /*0680*/  S2R R4, SR_TID.X ;  /* 0x0000000000047919 */ /* 0x000ea40000002100 */
[----:B------:R-:W-:Y:S02]  /*0690*/  USHF.L.U32 UR5, UR4, 0xc, URZ ;  /* 0x0000000c04057899 */ /* 0x000fe400080006ff */
[----:B------:R-:W-:Y:S02]  /*06a0*/  UIADD3 UR11, UPT, UPT, UR6, 0x2000, URZ ;  /* 0x00002000060b7890 */ /* 0x000fe4000fffe0ff */
[----:B------:R-:W-:-:S04]  /*06b0*/  ULOP3.LUT UR8, UR5, 0x1000, URZ, 0xc0, !UPT ;  /* 0x0000100005087892 */ /* 0x000fc8000f8ec0ff */
[----:B------:R-:W-:Y:S02]  /*06c0*/  ULOP3.LUT UR9, UR8, 0x1000, URZ, 0x3c, !UPT ;  /* 0x0000100008097892 */ /* 0x000fe4000f8e3cff */
[----:B0-----:R-:W-:Y:S02]  /*06d0*/  ULEA UR5, UR10, UR6, 0x18 ;  /* 0x000000060a057291 */ /* 0x001fe4000f8ec0ff */
[----:B------:R-:W-:Y:S02]  /*06e0*/  ULEA UR6, UR10, UR11, 0x18 ;  /* 0x0000000b0a067291 */ /* 0x000fe4000f8ec0ff */
[----:B------:R-:W-:Y:S02]  /*06f0*/  UIADD3 UR10, UPT, UPT, UR5, UR9, URZ ;  /* 0x00000009050a7290 */ /* 0x000fe4000fffe0ff */
[----:B------:R-:W-:-:S04]  /*0700*/  UIADD3 UR9, UPT, UPT, UR6, UR9, URZ ;  /* 0x0000000906097290 */ /* 0x000fc8000fffe0ff */
[----:B-1----:R-:W-:Y:S02]  /*0710*/  LEA R83, R7, UR10, 0x4 ;  /* 0x0000000a07537c11 */ /* 0x002fe4000f8e20ff */
[----:B--2---:R-:W-:-:S03]  /*0720*/  LEA R81, R4, UR9, 0x4 ;  /* 0x0000000904517c11 */ /* 0x004fc6000f8e20ff */
[----:B------:R-:W-:Y:S04]  /*0730*/  LDS.128 R20, [R83] ;  /* 0x0000000053147984 */ /* 0x000fe80000000c00 */
[----:B------:R-:W0:Y:S04]  /*0740*/  LDS.128 R24, [R81] ;  /* 0x0000000051187984 */ /* 0x000e280000000c00 */
[----:B------:R-:W1:Y:S04]  /*0750*/  LDS.128 R28, [R83+0x100] ;  /* 0x00010000531c7984 */ /* 0x000e680000000c00 */
[----:B------:R-:W2:Y:S01]  /*0760*/  LDS.128 R32, [R81+0x100] ;  /* 0x0001000051207984 */ /* 0x000ea20000000c00 */
[-C--:B0-----:R-:W-:Y:S01]  /*0770*/  FFMA R102, R21, R24.reuse, R6 ;  /* 0x0000001815667223 */ /* 0x081fe20000000006 */
[-C--:B------:R-:W-:Y:S01]  /*0780*/  FFMA R92, R23, R24.reuse, R0 ;  /* 0x00000018175c7223 */ /* 0x080fe20000000000 */
[-C--:B------:R-:W-:Y:S01]  /*0790*/  FFMA R91, R20, R24.reuse, R11 ;  /* 0x00000018145b7223 */ /* 0x080fe2000000000b */
[-C--:B------:R-:W-:Y:S01]  /*07a0*/  FFMA R85, R22, R24.reuse, R9 ;  /* 0x0000001816557223 */ /* 0x080fe20000000009 */
[-C--:B-1----:R-:W-:Y:S01]  /*07b0*/  FFMA R6, R29, R24.reuse, R2 ;  /* 0x000000181d067223 */ /* 0x082fe20000000002 */
[-C--:B------:R-:W-:Y:S01]  /*07c0*/  FFMA R3, R28, R24.reuse, R3 ;  /* 0x000000181c037223 */ /* 0x080fe20000000003 */
[-C--:B------:R-:W-:Y:S01]  /*07d0*/  FFMA R5, R30, R24.reuse, R5 ;  /* 0x000000181e057223 */ /* 0x080fe20000000005 */
[C---:B------:R-:W-:Y:S01]  /*07e0*/  FFMA R2, R31.reuse, R24, R12 ;  /* 0x000000181f027223 */ /* 0x040fe2000000000c */
[-C--:B------:R-:W-:Y:S01]  /*07f0*/  FFMA R0, R31, R25.reuse, R40 ;  /* 0x000000191f007223 */ /* 0x080fe20000000028 */
[-C--:B------:R-:W-:Y:S01]  /*0800*/  FFMA R104, R20, R25.reuse, R19 ;  /* 0x0000001914687223 */ /* 0x080fe20000000013 */
[-C--:B------:R-:W-:Y:S01]  /*0810*/  FFMA R100, R21, R25.reuse, R14 ;  /* 0x0000001915647223 */ /* 0x080fe2000000000e */
[-C--:B------:R-:W-:Y:S01]  /*0820*/  FFMA R98, R22, R25.reuse, R17 ;  /* 0x0000001916627223 */ /* 0x080fe20000000011 */
[-C--:B------:R-:W-:Y:S01]  /*0830*/  FFMA R94, R23, R25.reuse, R8 ;  /* 0x00000019175e7223 */ /* 0x080fe20000000008 */
[-C--:B------:R-:W-:Y:S01]  /*0840*/  FFMA R96, R28, R25.reuse, R13 ;  /* 0x000000191c607223 */ /* 0x080fe2000000000d */
[-C--:B------:R-:W-:Y:S01]  /*0850*/  FFMA R90, R29, R25.reuse, R10 ;  /* 0x000000191d5a7223 */ /* 0x080fe2000000000a */
[----:B------:R-:W-:Y:S01]  /*0860*/  FFMA R24, R30, R25, R15 ;  /* 0x000000191e187223 */ /* 0x000fe2000000000f */
[-C--:B------:R-:W-:Y:S01]  /*0870*/  FFMA R89, R20, R26.reuse, R47 ;  /* 0x0000001a14597223 */ /* 0x080fe2000000002f */
[-C--:B------:R-:W-:Y:S01]  /*0880*/  FFMA R108, R22, R27.reuse, R49 ;  /* 0x0000001b166c7223 */ /* 0x080fe20000000031 */
[-C--:B------:R-:W-:Y:S01]  /*0890*/  FFMA R40, R28, R27.reuse, R51 ;  /* 0x0000001b1c287223 */ /* 0x080fe20000000033 */
[-C--:B------:R-:W-:Y:S01]  /*08a0*/  FFMA R95, R21, R26.reuse, R42 ;  /* 0x0000001a155f7223 */ /* 0x080fe2000000002a */
[-C--:B------:R-:W-:Y:S01]  /*08b0*/  FFMA R45, R22, R26.reuse, R45 ;  /* 0x0000001a162d7223 */ /* 0x080fe2000000002d */
[-C--:B------:R-:W-:Y:S01]  /*08c0*/  FFMA R47, R23, R26.reuse, R16 ;  /* 0x0000001a172f7223 */ /* 0x080fe20000000010 */
[----:B------:R-:W-:Y:S01]  /*08d0*/  FFMA R25, R29, R26, R18 ;  /* 0x0000001a1d197223 */ /* 0x000fe20000000012 */
[CC--:B------:R-:W-:Y:S01]  /*08e0*/  FFMA R110, R20.reuse, R27.reuse, R55 ;  /* 0x0000001b146e7223 */ /* 0x0c0fe20000000037 */
[-C--:B------:R-:W-:Y:S01]  /*08f0*/  FFMA R50, R21, R27.reuse, R50 ;  /* 0x0000001b15327223 */ /* 0x080fe20000000032 */
[----:B------:R-:W-:Y:S01]  /*0900*/  FFMA R44, R23, R27, R44 ;  /* 0x0000001b172c7223 */ /* 0x000fe2000000002c */
[C---:B--2---:R-:W-:Y:S01]  /*0910*/  FFMA R59, R20.reuse, R32, R59 ;  /* 0x00000020143b7223 */ /* 0x044fe2000000003b */
[C---:B------:R-:W-:Y:S01]  /*0920*/  FFMA R54, R20.reuse, R33, R54 ;  /* 0x0000002114367223 */ /* 0x040fe20000000036 */
[C---:B------:R-:W-:Y:S01]  /*0930*/  FFMA R57, R20.reuse, R34, R57 ;  /* 0x0000002214397223 */ /* 0x040fe20000000039 */
[----:B------:R-:W-:Y:S01]  /*0940*/  FFMA R60, R20, R35, R60 ;  /* 0x00000023143c7223 */ /* 0x000fe2000000003c */
[C---:B------:R-:W-:Y:S01]  /*0950*/  FFMA R49, R21.reuse, R32, R58 ;  /* 0x0000002015317223 */ /* 0x040fe2000000003a */
        /* <DEDUP_REMOVED lines=11> */
[----:B------:R-:W-:Y:S01]  /*0a10*/  LDS.128 R8, [R83+0x200] ;  /* 0x0002000053087984 */ /* 0x000fe20000000c00 */
[-C--:B------:R-:W-:Y:S01]  /*0a20*/  FFMA R93, R28, R26.reuse, R41 ;  /* 0x0000001a1c5d7223 */ /* 0x080fe20000000029 */
[CC--:B------:R-:W-:Y:S01]  /*0a30*/  FFMA R41, R30.reuse, R26.reuse, R43 ;  /* 0x0000001a1e297223 */ /* 0x0c0fe2000000002b */
[----:B------:R-:W-:Y:S01]  /*0a40*/  FFMA R48, R31, R26, R48 ;  /* 0x0000001a1f307223 */ /* 0x000fe20000000030 */
[----:B------:R-:W0:Y:S01]  /*0a50*/  LDS.128 R12, [R81+0x200] ;  /* 0x00020000510c7984 */ /* 0x000e220000000c00 */
[-C--:B------:R-:W-:Y:S01]  /*0a60*/  FFMA R46, R29, R27.reuse, R46 ;  /* 0x0000001b1d2e7223 */ /* 0x080fe2000000002e */
[-C--:B------:R-:W-:Y:S01]  /*0a70*/  FFMA R26, R30, R27.reuse, R53 ;  /* 0x0000001b1e1a7223 */ /* 0x080fe20000000035 */
[----:B------:R-:W-:Y:S01]  /*0a80*/  FFMA R42, R31, R27, R52 ;  /* 0x0000001b1f2a7223 */ /* 0x000fe20000000034 */
[----:B------:R-:W1:Y:S01]  /*0a90*/  LDS.128 R16, [R81+0x300] ;  /* 0x0003000051107984 */ /* 0x000e620000000c00 */
[C---:B------:R-:W-:Y:S01]  /*0aa0*/  FFMA R97, R28.reuse, R32, R71 ;  /* 0x000000201c617223 */ /* 0x040fe20000000047 */
[C---:B------:R-:W-:Y:S01]  /*0ab0*/  FFMA R74, R28.reuse, R33, R74 ;  /* 0x000000211c4a7223 */ /* 0x040fe2000000004a */
[CC--:B------:R-:W-:Y:S01]  /*0ac0*/  FFMA R55, R28.reuse, R34.reuse, R69 ;  /* 0x000000221c377223 */ /* 0x0c0fe20000000045 */
[----:B------:R-:W2:Y:S01]  /*0ad0*/  LDS.128 R20, [R83+0x300] ;  /* 0x0003000053147984 */ /* 0x000ea20000000c00 */
[----:B------:R-:W-:Y:S01]  /*0ae0*/  FFMA R76, R28, R35, R76 ;  /* 0x000000231c4c7223 */ /* 0x000fe2000000004c */
[C---:B------:R-:W-:Y:S01]  /*0af0*/  FFMA R27, R30.reuse, R34, R39 ;  /* 0x000000221e1b7223 */ /* 0x040fe20000000027 */
[C---:B------:R-:W-:Y:S01]  /*0b00*/  FFMA R28, R30.reuse, R33, R36 ;  /* 0x000000211e1c7223 */ /* 0x040fe20000000024 */
[CC--:B------:R-:W-:Y:S01]  /*0b10*/  FFMA R69, R29.reuse, R32.reuse, R78 ;  /* 0x000000201d457223 */ /* 0x0c0fe2000000004e */
[-C--:B------:R-:W-:Y:S01]  /*0b20*/  FFMA R82, R29, R35.reuse, R82 ;  /* 0x000000231d527223 */ /* 0x080fe20000000052 */
[C---:B------:R-:W-:Y:S01]  /*0b30*/  FFMA R87, R30.reuse, R32, R37 ;  /* 0x000000201e577223 */ /* 0x040fe20000000025 */
[-C--:B------:R-:W-:Y:S01]  /*0b40*/  FFMA R68, R30, R35.reuse, R38 ;  /* 0x000000231e447223 */ /* 0x080fe20000000026 */
[CC--:B------:R-:W-:Y:S01]  /*0b50*/  FFMA R43, R31.reuse, R34.reuse, R75 ;  /* 0x000000221f2b7223 */ /* 0x0c0fe2000000004b */
[----:B------:R-:W-:Y:S01]  /*0b60*/  FFMA R106, R31, R35, R88 ;  /* 0x000000231f6a7223 */ /* 0x000fe20000000058 */
[CC--:B------:R-:W-:Y:S01]  /*0b70*/  FFMA R80, R29.reuse, R33.reuse, R80 ;  /* 0x000000211d507223 */ /* 0x0c0fe20000000050 */
[----:B------:R-:W-:Y:S01]  /*0b80*/  FFMA R73, R29, R34, R73 ;  /* 0x000000221d497223 */ /* 0x000fe20000000049 */
[C---:B------:R-:W-:Y:S01]  /*0b90*/  FFMA R71, R31.reuse, R32, R84 ;  /* 0x000000201f477223 */ /* 0x040fe20000000054 */
[----:B------:R-:W-:Y:S01]  /*0ba0*/  FFMA R86, R31, R33, R86 ;  /* 0x000000211f567223 */ /* 0x000fe20000000056 */
[----:B0-----:R-:W-:Y:S01]  /*0bb0*/  FFMA R58, R8, R13, R104 ;  /* 0x0000000d083a7223 */ /* 0x001fe20000000068 */
[-C--:B------:R-:W-:Y:S01]  /*0bc0*/  FFMA R75, R10, R12.reuse, R85 ;  /* 0x0000000c0a4b7223 */ /* 0x080fe20000000055 */
[C---:B------:R-:W-:Y:S01]  /*0bd0*/  FFMA R91, R8.reuse, R12, R91 ;  /* 0x0000000c085b7223 */ /* 0x040fe2000000005b */
[----:B------:R-:W-:Y:S01]  /*0be0*/  FFMA R89, R8, R14, R89 ;  /* 0x0000000e08597223 */ /* 0x000fe20000000059 */
[----:B-1----:R-:W-:Y:S01]  /*0bf0*/  FFMA R78, R10, R19, R70 ;  /* 0x000000130a4e7223 */ /* 0x002fe20000000046 */
[C---:B------:R-:W-:Y:S01]  /*0c00*/  FFMA R104, R8.reuse, R15, R110 ;  /* 0x0000000f08687223 */ /* 0x040fe2000000006e */
[C---:B------:R-:W-:Y:S01]  /*0c10*/  FFMA R59, R8.reuse, R16, R59 ;  /* 0x00000010083b7223 */ /* 0x040fe2000000003b */
[----:B------:R-:W-:Y:S01]  /*0c20*/  FFMA R54, R8, R17, R54 ;  /* 0x0000001108367223 */ /* 0x000fe20000000036 */
[C---:B--2---:R-:W-:Y:S01]  /*0c30*/  FFMA R39, R20.reuse, R12, R3 ;  /* 0x0000000c14277223 */ /* 0x044fe20000000003 */
[C---:B------:R-:W-:Y:S01]  /*0c40*/  FFMA R52, R20.reuse, R13, R96 ;  /* 0x0000000d14347223 */ /* 0x040fe20000000060 */
[C---:B------:R-:W-:Y:S01]  /*0c50*/  FFMA R93, R20.reuse, R14, R93 ;  /* 0x0000000e145d7223 */ /* 0x040fe2000000005d */
[C---:B------:R-:W-:Y:S01]  /*0c60*/  FFMA R36, R20.reuse, R15, R40 ;  /* 0x0000000f14247223 */ /* 0x040fe20000000028 */
[C---:B------:R-:W-:Y:S01]  /*0c70*/  FFMA R37, R20.reuse, R16, R97 ;  /* 0x0000001014257223 */ /* 0x040fe20000000061 */
[C---:B------:R-:W-:Y:S01]  /*0c80*/  FFMA R74, R20.reuse, R17, R74 ;  /* 0x00000011144a7223 */ /* 0x040fe2000000004a */
[CC--:B------:R-:W-:Y:S01]  /*0c90*/  FFMA R35, R20.reuse, R18.reuse, R55 ;  /* 0x0000001214237223 */ /* 0x0c0fe20000000037 */
[-C--:B------:R-:W-:Y:S01]  /*0ca0*/  FFMA R76, R20, R19.reuse, R76 ;  /* 0x00000013144c7223 */ /* 0x080fe2000000004c */
[C---:B------:R-:W-:Y:S01]  /*0cb0*/  FFMA R57, R8.reuse, R18, R57 ;  /* 0x0000001208397223 */ /* 0x040fe20000000039 */
[----:B------:R-:W-:Y:S01]  /*0cc0*/  FFMA R60, R8, R19, R60 ;  /* 0x00000013083c7223 */ /* 0x000fe2000000003c */
[C---:B------:R-:W-:Y:S01]  /*0cd0*/  FFMA R102, R9.reuse, R12, R102 ;  /* 0x0000000c09667223 */ /* 0x040fe20000000066 */
[C---:B------:R-:W-:Y:S01]  /*0ce0*/  FFMA R100, R9.reuse, R13, R100 ;  /* 0x0000000d09647223 */ /* 0x040fe20000000064 */
[C---:B------:R-:W-:Y:S01]  /*0cf0*/  FFMA R95, R9.reuse, R14, R95 ;  /* 0x0000000e095f7223 */ /* 0x040fe2000000005f */
[C---:B------:R-:W-:Y:S01]  /*0d00*/  FFMA R50, R9.reuse, R15, R50 ;  /* 0x0000000f09327223 */ /* 0x040fe20000000032 */
[C---:B------:R-:W-:Y:S01]  /*0d10*/  FFMA R49, R9.reuse, R16, R49 ;  /* 0x0000001009317223 */ /* 0x040fe20000000031 */
[C---:B------:R-:W-:Y:S01]  /*0d20*/  FFMA R56, R9.reuse, R17, R56 ;  /* 0x0000001109387223 */ /* 0x040fe20000000038 */
[C---:B------:R-:W-:Y:S01]  /*0d30*/  FFMA R61, R9.reuse, R18, R61 ;  /* 0x00000012093d7223 */ /* 0x040fe2000000003d */
[----:B------:R-:W-:Y:S01]  /*0d40*/  FFMA R64, R9, R19, R64 ;  /* 0x0000001309407223 */ /* 0x000fe20000000040 */
        /* <DEDUP_REMOVED lines=27> */
[CC--:B------:R-:W-:Y:S01]  /*0f00*/  FFMA R92, R22.reuse, R17.reuse, R28 ;  /* 0x00000011165c7223 */ /* 0x0c0fe2000000001c */
[----:B------:R-:W-:Y:S01]  /*0f10*/  LDS.128 R8, [R83+0x400] ;  /* 0x0004000053087984 */ /* 0x000fe20000000c00 */
[C---:B------:R-:W-:Y:S01]  /*0f20*/  FFMA R69, R21.reuse, R16, R69 ;  /* 0x0000001015457223 */ /* 0x040fe20000000045 */
[C---:B------:R-:W-:Y:S01]  /*0f30*/  FFMA R80, R21.reuse, R17, R80 ;  /* 0x0000001115507223 */ /* 0x040fe20000000050 */
[C---:B------:R-:W-:Y:S01]  /*0f40*/  FFMA R73, R21.reuse, R18, R73 ;  /* 0x0000001215497223 */ /* 0x040fe20000000049 */
[----:B------:R-:W0:Y:S01]  /*0f50*/  LDS.128 R24, [R81+0x400] ;  /* 0x0004000051187984 */ /* 0x000e220000000c00 */
[-C--:B------:R-:W-:Y:S01]  /*0f60*/  FFMA R82, R21, R19.reuse, R82 ;  /* 0x0000001315527223 */ /* 0x080fe20000000052 */
[CC--:B------:R-:W-:Y:S01]  /*0f70*/  FFMA R87, R22.reuse, R16.reuse, R87 ;  /* 0x0000001016577223 */ /* 0x0c0fe20000000057 */
[----:B------:R-:W-:Y:S01]  /*0f80*/  FFMA R68, R22, R19, R68 ;  /* 0x0000001316447223 */ /* 0x000fe20000000044 */
[----:B------:R-:W1:Y:S01]  /*0f90*/  LDS.128 R12, [R83+0x500] ;  /* 0x00050000530c7984 */ /* 0x000e620000000c00 */
[C---:B------:R-:W-:Y:S01]  /*0fa0*/  FFMA R71, R23.reuse, R16, R71 ;  /* 0x0000001017477223 */ /* 0x040fe20000000047 */
[C---:B------:R-:W-:Y:S01]  /*0fb0*/  FFMA R86, R23.reuse, R17, R86 ;  /* 0x0000001117567223 */ /* 0x040fe20000000056 */
[C---:B------:R-:W-:Y:S01]  /*0fc0*/  FFMA R43, R23.reuse, R18, R43 ;  /* 0x00000012172b7223 */ /* 0x040fe2000000002b */
[----:B------:R-:W2:Y:S01]  /*0fd0*/  LDS.128 R28, [R81+0x500] ;  /* 0x00050000511c7984 */ /* 0x000ea20000000c00 */
[----:B------:R-:W-:-:S03]  /*0fe0*/  FFMA R0, R23, R19, R106 ;  /* 0x0000001317007223 */ /* 0x000fc6000000006a */
[----:B------:R-:W-:Y:S01]  /*0ff0*/  LDS.128 R16, [R81+0x700] ;  /* 0x0007000051107984 */ /* 0x000fe20000000c00 */
[-C--:B0-----:R-:W-:Y:S01]  /*1000*/  FFMA R3, R8, R24.reuse, R91 ;  /* 0x0000001808037223 */ /* 0x081fe2000000005b */
[-C--:B------:R-:W-:Y:S01]  /*1010*/  FFMA R6, R9, R24.reuse, R102 ;  /* 0x0000001809067223 */ /* 0x080fe20000000066 */
[-C--:B------:R-:W-:Y:S01]  /*1020*/  FFMA R5, R10, R24.reuse, R75 ;  /* 0x000000180a057223 */ /* 0x080fe2000000004b */
[-C--:B------:R-:W-:Y:S01]  /*1030*/  FFMA R38, R11, R24.reuse, R38 ;  /* 0x000000180b267223 */ /* 0x080fe20000000026 */
[-C--:B-1----:R-:W-:Y:S01]  /*1040*/  FFMA R39, R12, R24.reuse, R39 ;  /* 0x000000180c277223 */ /* 0x082fe20000000027 */
[-C--:B------:R-:W-:Y:S01]  /*1050*/  FFMA R34, R13, R24.reuse, R34 ;  /* 0x000000180d227223 */ /* 0x080fe20000000022 */
[-C--:B------:R-:W-:Y:S01]  /*1060*/  FFMA R55, R14, R24.reuse, R55 ;  /* 0x000000180e377223 */ /* 0x080fe20000000037 */
[----:B------:R-:W-:Y:S01]  /*1070*/  FFMA R2, R15, R24, R2 ;  /* 0x000000180f027223 */ /* 0x000fe20000000002 */
[C---:B------:R-:W-:Y:S01]  /*1080*/  FFMA R58, R8.reuse, R25, R58 ;  /* 0x00000019083a7223 */ /* 0x040fe2000000003a */
[C---:B------:R-:W-:Y:S01]  /*1090*/  FFMA R47, R8.reuse, R26, R89 ;  /* 0x0000001a082f7223 */ /* 0x040fe20000000059 */
[C---:B------:R-:W-:Y:S01]  /*10a0*/  FFMA R48, R8.reuse, R27, R104 ;  /* 0x0000001b08307223 */ /* 0x040fe20000000068 */
[C---:B--2---:R-:W-:Y:S01]  /*10b0*/  FFMA R59, R8.reuse, R28, R59 ;  /* 0x0000001c083b7223 */ /* 0x044fe2000000003b */
        /* <DEDUP_REMOVED lines=40> */
[----:B------:R-:W-:Y:S01]  /*1340*/  FFMA R0, R15, R31, R0 ;  /* 0x0000001f0f007223 */ /* 0x000fe20000000000 */
[----:B------:R-:W0:Y:S01]  /*1350*/  LDS.128 R8, [R83+0x600] ;  /* 0x0006000053087984 */ /* 0x000e220000000c00 */
[C---:B------:R-:W-:Y:S01]  /*1360*/  FFMA R52, R12.reuse, R25, R52 ;  /* 0x000000190c347223 */ /* 0x040fe20000000034 */
[CC--:B------:R-:W-:Y:S01]  /*1370*/  FFMA R93, R12.reuse, R26.reuse, R93 ;  /* 0x0000001a0c5d7223 */ /* 0x0c0fe2000000005d */
[----:B------:R-:W-:Y:S01]  /*1380*/  FFMA R36, R12, R27, R36 ;  /* 0x0000001b0c247223 */ /* 0x000fe20000000024 */
[----:B------:R-:W1:Y:S01]  /*1390*/  LDS.128 R20, [R81+0x600] ;  /* 0x0006000051147984 */ /* 0x000e620000000c00 */
[C---:B------:R-:W-:Y:S01]  /*13a0*/  FFMA R32, R13.reuse, R25, R32 ;  /* 0x000000190d207223 */ /* 0x040fe20000000020 */
[CC--:B------:R-:W-:Y:S01]  /*13b0*/  FFMA R33, R13.reuse, R26.reuse, R33 ;  /* 0x0000001a0d217223 */ /* 0x0c0fe20000000021 */
[----:B------:R-:W-:Y:S01]  /*13c0*/  FFMA R46, R13, R27, R46 ;  /* 0x0000001b0d2e7223 */ /* 0x000fe2000000002e */
[----:B------:R-:W2:Y:S01]  /*13d0*/  LDS.128 R28, [R83+0x700] ;  /* 0x00070000531c7984 */ /* 0x000ea20000000c00 */
[C---:B------:R-:W-:Y:S01]  /*13e0*/  FFMA R40, R14.reuse, R25, R40 ;  /* 0x000000190e287223 */ /* 0x040fe20000000028 */
[CC--:B------:R-:W-:Y:S01]  /*13f0*/  FFMA R41, R14.reuse, R26.reuse, R41 ;  /* 0x0000001a0e297223 */ /* 0x0c0fe20000000029 */
[-C--:B------:R-:W-:Y:S01]  /*1400*/  FFMA R70, R14, R27.reuse, R70 ;  /* 0x0000001b0e467223 */ /* 0x080fe20000000046 */
[C---:B------:R-:W-:Y:S01]  /*1410*/  FFMA R75, R15.reuse, R26, R88 ;  /* 0x0000001a0f4b7223 */ /* 0x040fe20000000058 */
[----:B------:R-:W-:-:S02]  /*1420*/  FFMA R42, R15, R27, R42 ;  /* 0x0000001b0f2a7223 */ /* 0x000fc4000000002a */
[----:B------:R-:W-:Y:S01]  /*1430*/  LDS.128 R12, [R83+0x800] ;  /* 0x00080000530c7984 */ /* 0x000fe20000000c00 */
[C---:B0-----:R-:W-:Y:S01]  /*1440*/  FFMA R59, R8.reuse, R16, R59 ;  /* 0x00000010083b7223 */ /* 0x041fe2000000003b */
[C---:B------:R-:W-:Y:S01]  /*1450*/  FFMA R54, R8.reuse, R17, R54 ;  /* 0x0000001108367223 */ /* 0x040fe20000000036 */
[C---:B------:R-:W-:Y:S01]  /*1460*/  FFMA R57, R8.reuse, R18, R57 ;  /* 0x0000001208397223 */ /* 0x040fe20000000039 */
[C---:B------:R-:W-:Y:S01]  /*1470*/  FFMA R60, R8.reuse, R19, R60 ;  /* 0x00000013083c7223 */ /* 0x040fe2000000003c */
[-C--:B-1----:R-:W-:Y:S01]  /*1480*/  FFMA R3, R8, R20.reuse, R3 ;  /* 0x0000001408037223 */ /* 0x082fe20000000003 */
[-C--:B------:R-:W-:Y:S01]  /*1490*/  FFMA R6, R9, R20.reuse, R6 ;  /* 0x0000001409067223 */ /* 0x080fe20000000006 */
[-C--:B------:R-:W-:Y:S01]  /*14a0*/  FFMA R5, R10, R20.reuse, R5 ;  /* 0x000000140a057223 */ /* 0x080fe20000000005 */
[-C--:B------:R-:W-:Y:S01]  /*14b0*/  FFMA R38, R11, R20.reuse, R38 ;  /* 0x000000140b267223 */ /* 0x080fe20000000026 */
[-C--:B--2---:R-:W-:Y:S01]  /*14c0*/  FFMA R39, R28, R20.reuse, R39 ;  /* 0x000000141c277223 */ /* 0x084fe20000000027 */
[-C--:B------:R-:W-:Y:S01]  /*14d0*/  FFMA R34, R29, R20.reuse, R34 ;  /* 0x000000141d227223 */ /* 0x080fe20000000022 */
[-C--:B------:R-:W-:Y:S01]  /*14e0*/  FFMA R55, R30, R20.reuse, R55 ;  /* 0x000000141e377223 */ /* 0x080fe20000000037 */
[----:B------:R-:W-:Y:S01]  /*14f0*/  FFMA R2, R31, R20, R2 ;  /* 0x000000141f027223 */ /* 0x000fe20000000002 */
[C---:B------:R-:W-:Y:S01]  /*1500*/  FFMA R58, R8.reuse, R21, R58 ;  /* 0x00000015083a7223 */ /* 0x040fe2000000003a */
[CC--:B------:R-:W-:Y:S01]  /*1510*/  FFMA R47, R8.reuse, R22.reuse, R47 ;  /* 0x00000016082f7223 */ /* 0x0c0fe2000000002f */
        /* <DEDUP_REMOVED lines=22> */
[-C--:B------:R-:W-:Y:S01]  /*1680*/  FFMA R20, R31, R21.reuse, R24 ;  /* 0x000000151f147223 */ /* 0x080fe20000000018 */
[----:B------:R-:W0:Y:S01]  /*1690*/  LDS.128 R8, [R81+0x800] ;  /* 0x0008000051087984 */ /* 0x000e220000000c00 */
[-C--:B------:R-:W-:Y:S01]  /*16a0*/  FFMA R52, R28, R21.reuse, R52 ;  /* 0x000000151c347223 */ /* 0x080fe20000000034 */
[CC--:B------:R-:W-:Y:S01]  /*16b0*/  FFMA R32, R29.reuse, R21.reuse, R32 ;  /* 0x000000151d207223 */ /* 0x0c0fe20000000020 */
[----:B------:R-:W-:Y:S01]  /*16c0*/  FFMA R40, R30, R21, R40 ;  /* 0x000000151e287223 */ /* 0x000fe20000000028 */
[----:B------:R-:W1:Y:S01]  /*16d0*/  LDS.128 R24, [R81+0x900] ;  /* 0x0009000051187984 */ /* 0x000e620000000c00 */
[-C--:B------:R-:W-:Y:S01]  /*16e0*/  FFMA R93, R28, R22.reuse, R93 ;  /* 0x000000161c5d7223 */ /* 0x080fe2000000005d */
[-C--:B------:R-:W-:Y:S01]  /*16f0*/  FFMA R33, R29, R22.reuse, R33 ;  /* 0x000000161d217223 */ /* 0x080fe20000000021 */
[-C--:B------:R-:W-:Y:S01]  /*1700*/  FFMA R41, R30, R22.reuse, R41 ;  /* 0x000000161e297223 */ /* 0x080fe20000000029 */
[----:B------:R-:W-:Y:S01]  /*1710*/  FFMA R21, R31, R22, R75 ;  /* 0x000000161f157223 */ /* 0x000fe2000000004b */
[-C--:B------:R-:W-:Y:S01]  /*1720*/  FFMA R36, R28, R23.reuse, R36 ;  /* 0x000000171c247223 */ /* 0x080fe20000000024 */
[-C--:B------:R-:W-:Y:S01]  /*1730*/  FFMA R46, R29, R23.reuse, R46 ;  /* 0x000000171d2e7223 */ /* 0x080fe2000000002e */
[-C--:B------:R-:W-:Y:S01]  /*1740*/  FFMA R70, R30, R23.reuse, R70 ;  /* 0x000000171e467223 */ /* 0x080fe20000000046 */
        /* <DEDUP_REMOVED lines=16> */
[----:B------:R-:W-:-:S02]  /*1850*/  FFMA R0, R31, R19, R0 ;  /* 0x000000131f007223 */ /* 0x000fc40000000000 */
[----:B------:R-:W2:Y:S04]  /*1860*/  LDS.128 R28, [R83+0x900] ;  /* 0x00090000531c7984 */ /* 0x000ea80000000c00 */
[----:B------:R-:W-:Y:S01]  /*1870*/  LDS.128 R16, [R81+0xb00] ;  /* 0x000b000051107984 */ /* 0x000fe20000000c00 */
[C---:B0-----:R-:W-:Y:S01]  /*1880*/  FFMA R3, R12.reuse, R8, R3 ;  /* 0x000000080c037223 */ /* 0x041fe20000000003 */
[C---:B------:R-:W-:Y:S01]  /*1890*/  FFMA R58, R12.reuse, R9, R58 ;  /* 0x000000090c3a7223 */ /* 0x040fe2000000003a */
[C---:B------:R-:W-:Y:S01]  /*18a0*/  FFMA R47, R12.reuse, R10, R47 ;  /* 0x0000000a0c2f7223 */ /* 0x040fe2000000002f */
[C---:B------:R-:W-:Y:S01]  /*18b0*/  FFMA R48, R12.reuse, R11, R48 ;  /* 0x0000000b0c307223 */ /* 0x040fe20000000030 */
[C---:B-1----:R-:W-:Y:S01]  /*18c0*/  FFMA R59, R12.reuse, R24, R59 ;  /* 0x000000180c3b7223 */ /* 0x042fe2000000003b */
        /* <DEDUP_REMOVED lines=12> */
[----:B------:R-:W0:Y:S01]  /*1990*/  LDC.64 R12, c[0x0][0x380] ;  /* 0x0000e000ff0c7b82 */ /* 0x000e220000000a00 */
        /* <DEDUP_REMOVED lines=22> */
[----:B------:R-:W-:Y:S01]  /*1b00*/  FFMA R33, R29, R10, R33 ;  /* 0x0000000a1d217223 */ /* 0x000fe20000000021 */
[----:B0-----:R-:W-:-:S04]  /*1b10*/  IMAD.WIDE R12, R79, 0x4, R12 ;  /* 0x000000044f0c7825 */ /* 0x001fc800078e020c */
[C---:B------:R-:W-:Y:S01]  /*1b20*/  FFMA R46, R29.reuse, R11, R46 ;  /* 0x0000000b1d2e7223 */ /* 0x040fe2000000002e */
[C---:B------:R-:W-:Y:S01]  /*1b30*/  FFMA R69, R29.reuse, R24, R69 ;  /* 0x000000181d457223 */ /* 0x040fe20000000045 */
[C---:B------:R-:W-:Y:S01]  /*1b40*/  FFMA R80, R29.reuse, R25, R80 ;  /* 0x000000191d507223 */ /* 0x040fe20000000050 */
[CC--:B------:R-:W-:Y:S01]  /*1b50*/  FFMA R73, R29.reuse, R26.reuse, R73 ;  /* 0x0000001a1d497223 */ /* 0x0c0fe20000000049 */
[----:B------:R-:W-:Y:S01]  /*1b60*/  FFMA R82, R29, R27, R82 ;  /* 0x0000001b1d527223 */ /* 0x000fe20000000052 */
        /* <DEDUP_REMOVED lines=19> */
[----:B------:R0:W2:Y:S01]  /*1ca0*/  LDG.E.128.CONSTANT R40, desc[UR12][R12.64] ;  /* 0x0000000c0c287981 */ /* 0x0000a2000c1e9d00 */
[----:B------:R-:W1:Y:S03]  /*1cb0*/  LDCU UR9, c[0x0][0x360] ;  /* 0x00006c00ff0977ac */ /* 0x000e660008000800 */
[----:B------:R-:W-:Y:S04]  /*1cc0*/  LDS.128 R8, [R81+0xa00] ;  /* 0x000a000051087984 */ /* 0x000fe80000000c00 */
[----:B------:R-:W3:Y:S04]  /*1cd0*/  LDS.128 R24, [R83+0xb00] ;  /* 0x000b000053187984 */ /* 0x000ee80000000c00 */
[----:B0-----:R-:W0:Y:S01]  /*1ce0*/  LDS.128 R12, [R83+0xa00] ;  /* 0x000a0000530c7984 */ /* 0x001e220000000c00 */
[C---:B---3--:R-:W-:Y:S01]  /*1cf0*/  FFMA R39, R24.reuse, R8, R39 ;  /* 0x0000000818277223 */ /* 0x048fe20000000027 */
[C---:B------:R-:W-:Y:S01]  /*1d00*/  FFMA R52, R24.reuse, R9, R52 ;  /* 0x0000000918347223 */ /* 0x040fe20000000034 */
[C---:B------:R-:W-:Y:S01]  /*1d10*/  FFMA R93, R24.reuse, R10, R93 ;  /* 0x0000000a185d7223 */ /* 0x040fe2000000005d */
[C---:B------:R-:W-:Y:S01]  /*1d20*/  FFMA R36, R24.reuse, R11, R36 ;  /* 0x0000000b18247223 */ /* 0x040fe20000000024 */
[C---:B------:R-:W-:Y:S01]  /*1d30*/  FFMA R37, R24.reuse, R16, R37 ;  /* 0x0000001018257223 */ /* 0x040fe20000000025 */
[C---:B------:R-:W-:Y:S01]  /*1d40*/  FFMA R74, R24.reuse, R17, R74 ;  /* 0x00000011184a7223 */ /* 0x040fe2000000004a */
[C---:B------:R-:W-:Y:S01]  /*1d50*/  FFMA R35, R24.reuse, R18, R35 ;  /* 0x0000001218237223 */ /* 0x040fe20000000023 */
[----:B------:R-:W-:Y:S01]  /*1d60*/  FFMA R76, R24, R19, R76 ;  /* 0x00000013184c7223 */ /* 0x000fe2000000004c */
[C---:B0-----:R-:W-:Y:S01]  /*1d70*/  FFMA R3, R12.reuse, R8, R3 ;  /* 0x000000080c037223 */ /* 0x041fe20000000003 */
        /* <DEDUP_REMOVED lines=42> */
[CC--:B------:R-:W-:Y:S01]  /*2020*/  FFMA R28, R26.reuse, R9.reuse, R28 ;  /* 0x000000091a1c7223 */ /* 0x0c0fe2000000001c */
[C---:B------:R-:W-:Y:S01]  /*2030*/  FFMA R29, R26.reuse, R10, R29 ;  /* 0x0000000a1a1d7223 */ /* 0x040fe2000000001d */
[C---:B------:R-:W-:Y:S01]  /*2040*/  FFMA R2, R27.reuse, R8, R2 ;  /* 0x000000081b027223 */ /* 0x040fe20000000002 */
[C---:B------:R-:W-:Y:S01]  /*2050*/  FFMA R20, R27.reuse, R9, R20 ;  /* 0x000000091b147223 */ /* 0x040fe20000000014 */
[C---:B------:R-:W-:Y:S01]  /*2060*/  FFMA R21, R27.reuse, R10, R21 ;  /* 0x0000000a1b157223 */ /* 0x040fe20000000015 */
[C---:B------:R-:W-:Y:S01]  /*2070*/  FFMA R22, R27.reuse, R11, R22 ;  /* 0x0000000b1b167223 */ /* 0x040fe20000000016 */
[----:B------:R-:W-:Y:S01]  /*2080*/  LDS.128 R68, [R83+0xc00] ;  /* 0x000c000053447984 */ /* 0x000fe20000000c00 */
[C---:B------:R-:W-:Y:S01]  /*2090*/  FFMA R75, R27.reuse, R18, R88 ;  /* 0x000000121b4b7223 */ /* 0x040fe20000000058 */
[C---:B------:R-:W-:Y:S01]  /*20a0*/  FFMA R0, R27.reuse, R19, R0 ;  /* 0x000000131b007223 */ /* 0x040fe20000000000 */
[C---:B------:R-:W-:Y:S01]  /*20b0*/  FFMA R87, R26.reuse, R16, R87 ;  /* 0x000000101a577223 */ /* 0x040fe20000000057 */
[----:B------:R-:W0:Y:S01]  /*20c0*/  LDS.128 R12, [R81+0xc00] ;  /* 0x000c0000510c7984 */ /* 0x000e220000000c00 */
[CC--:B------:R-:W-:Y:S01]  /*20d0*/  FFMA R92, R26.reuse, R17.reuse, R92 ;  /* 0x000000111a5c7223 */ /* 0x0c0fe2000000005c */
[----:B------:R-:W-:Y:S01]  /*20e0*/  FFMA R85, R26, R18, R85 ;  /* 0x000000121a557223 */ /* 0x000fe20000000055 */
[C---:B------:R-:W-:Y:S01]  /*20f0*/  FFMA R23, R27.reuse, R16, R23 ;  /* 0x000000101b177223 */ /* 0x040fe20000000017 */
[----:B------:R-:W3:Y:S01]  /*2100*/  LDS.128 R8, [R81+0xd00] ;  /* 0x000d000051087984 */ /* 0x000ee20000000c00 */
[----:B------:R-:W-:-:S03]  /*2110*/  FFMA R86, R27, R17, R86 ;  /* 0x000000111b567223 */ /* 0x000fc60000000056 */
[----:B------:R-:W4:Y:S01]  /*2120*/  LDS.128 R88, [R83+0xd00] ;  /* 0x000d000053587984 */ /* 0x000f220000000c00 */
[-C--:B0-----:R-:W-:Y:S01]  /*2130*/  FFMA R19, R68, R13.reuse, R58 ;  /* 0x0000000d44137223 */ /* 0x081fe2000000003a */
[C---:B------:R-:W-:Y:S01]  /*2140*/  FFMA R5, R70.reuse, R12, R5 ;  /* 0x0000000c46057223 */ /* 0x040fe20000000005 */
[C---:B------:R-:W-:Y:S01]  /*2150*/  FFMA R17, R70.reuse, R13, R98 ;  /* 0x0000000d46117223 */ /* 0x040fe20000000062 */
[C---:B------:R-:W-:Y:S01]  /*2160*/  FFMA R45, R70.reuse, R14, R45 ;  /* 0x0000000e462d7223 */ /* 0x040fe2000000002d */
[CC--:B---3--:R-:W-:Y:S01]  /*2170*/  FFMA R58, R69.reuse, R8.reuse, R49 ;  /* 0x00000008453a7223 */ /* 0x0c8fe20000000031 */
[C---:B------:R-:W-:Y:S01]  /*2180*/  FFMA R49, R70.reuse, R15, R84 ;  /* 0x0000000f46317223 */ /* 0x040fe20000000054 */
[C---:B------:R-:W-:Y:S01]  /*2190*/  FFMA R65, R70.reuse, R8, R65 ;  /* 0x0000000846417223 */ /* 0x040fe20000000041 */
[C---:B------:R-:W-:Y:S01]  /*21a0*/  FFMA R62, R70.reuse, R9, R62 ;  /* 0x00000009463e7223 */ /* 0x040fe2000000003e */
[----:B------:R-:W-:Y:S01]  /*21b0*/  FFMA R63, R70, R10, R63 ;  /* 0x0000000a463f7223 */ /* 0x000fe2000000003f */
[----:B------:R-:W-:Y:S01]  /*21c0*/  FFMA R55, R68, R15, R48 ;  /* 0x0000000f44377223 */ /* 0x000fe20000000030 */
[----:B------:R-:W-:Y:S01]  /*21d0*/  FFMA R70, R70, R11, R78 ;  /* 0x0000000b46467223 */ /* 0x000fe2000000004e */
[-C--:B------:R-:W-:Y:S01]  /*21e0*/  FFMA R48, R69, R14.reuse, R95 ;  /* 0x0000000e45307223 */ /* 0x080fe2000000005f */
[----:B------:R-:W-:Y:S01]  /*21f0*/  FFMA R16, R71, R14, R53 ;  /* 0x0000000e47107223 */ /* 0x000fe20000000035 */
[C---:B----4-:R-:W-:Y:S01]  /*2200*/  FFMA R34, R89.reuse, R12, R34 ;  /* 0x0000000c59227223 */ /* 0x050fe20000000022 */
        /* <DEDUP_REMOVED lines=20> */
[C---:B------:R-:W-:Y:S01]  /*2350*/  FFMA R3, R68.reuse, R12, R3 ;  /* 0x0000000c44037223 */ /* 0x040fe20000000003 */
[C---:B------:R-:W-:Y:S01]  /*2360*/  FFMA R47, R68.reuse, R14, R47 ;  /* 0x0000000e442f7223 */ /* 0x040fe2000000002f */
[C---:B------:R-:W-:Y:S01]  /*2370*/  FFMA R59, R68.reuse, R8, R59 ;  /* 0x00000008443b7223 */ /* 0x040fe2000000003b */
[----:B------:R-:W0:Y:S01]  /*2380*/  LDS.128 R20, [R83+0xe00] ;  /* 0x000e000053147984 */ /* 0x000e220000000c00 */
[C---:B------:R-:W-:Y:S01]  /*2390*/  FFMA R54, R68.reuse, R9, R54 ;  /* 0x0000000944367223 */ /* 0x040fe20000000036 */
[C---:B------:R-:W-:Y:S01]  /*23a0*/  FFMA R57, R68.reuse, R10, R57 ;  /* 0x0000000a44397223 */ /* 0x040fe20000000039 */
[----:B------:R-:W-:Y:S01]  /*23b0*/  FFMA R60, R68, R11, R60 ;  /* 0x0000000b443c7223 */ /* 0x000fe2000000003c */
[----:B------:R-:W3:Y:S01]  /*23c0*/  LDS.128 R28, [R83+0xf00] ;  /* 0x000f0000531c7984 */ /* 0x000ee20000000c00 */
[----:B------:R-:W-:Y:S01]  /*23d0*/  FFMA R68, R71, R8, R51 ;  /* 0x0000000847447223 */ /* 0x000fe20000000033 */
[-C--:B------:R-:W-:Y:S01]  /*23e0*/  FFMA R50, R69, R15.reuse, R50 ;  /* 0x0000000f45327223 */ /* 0x080fe20000000032 */
[CC--:B------:R-:W-:Y:S01]  /*23f0*/  FFMA R44, R71.reuse, R15.reuse, R44 ;  /* 0x0000000f472c7223 */ /* 0x0c0fe2000000002c */
[C---:B------:R-:W-:Y:S01]  /*2400*/  FFMA R93, R88.reuse, R14, R93 ;  /* 0x0000000e585d7223 */ /* 0x040fe2000000005d */
[C---:B------:R-:W-:Y:S01]  /*2410*/  FFMA R51, R88.reuse, R15, R36 ;  /* 0x0000000f58337223 */ /* 0x040fe20000000024 */
[C---:B------:R-:W-:Y:S01]  /*2420*/  FFMA R38, R71.reuse, R12, R38 ;  /* 0x0000000c47267223 */ /* 0x040fe20000000026 */
[----:B------:R-:W4:Y:S01]  /*2430*/  LDC.64 R14, c[0x0][0x388] ;  /* 0x0000e200ff0e7b82 */ /* 0x000f220000000a00 */
[C---:B------:R-:W-:Y:S01]  /*2440*/  FFMA R94, R71.reuse, R13, R94 ;  /* 0x0000000d475e7223 */ /* 0x040fe2000000005e */
[C---:B------:R-:W-:Y:S01]  /*2450*/  FFMA R66, R71.reuse, R9, R66 ;  /* 0x0000000947427223 */ /* 0x040fe20000000042 */
[C---:B------:R-:W-:Y:S01]  /*2460*/  FFMA R67, R71.reuse, R10, R67 ;  /* 0x0000000a47437223 */ /* 0x040fe20000000043 */
[----:B------:R-:W-:Y:S01]  /*2470*/  FFMA R72, R71, R11, R72 ;  /* 0x0000000b47487223 */ /* 0x000fe20000000048 */
[----:B------:R-:W-:Y:S01]  /*2480*/  FFMA R71, R88, R8, R37 ;  /* 0x0000000858477223 */ /* 0x000fe20000000025 */
[----:B-1----:R-:W-:-:S02]  /*2490*/  IMAD R8, R7, UR9, R4 ;  /* 0x0000000907087c24 */ /* 0x002fc4000f8e0204 */
        /* <DEDUP_REMOVED lines=9> */
[-C--:B------:R-:W-:Y:S01]  /*2530*/  FFMA R76, R88, R11.reuse, R76 ;  /* 0x0000000b584c7223 */ /* 0x080fe2000000004c */
[C---:B------:R-:W-:Y:S01]  /*2540*/  FFMA R88, R91.reuse, R11, R0 ;  /* 0x0000000b5b587223 */ /* 0x040fe20000000000 */
[----:B------:R-:W-:Y:S01]  /*2550*/  SHF.L.U32 R0, R8, 0xb, RZ ;  /* 0x0000000b08007819 */ /* 0x000fe200000006ff */
[C---:B------:R-:W-:Y:S01]  /*2560*/  FFMA R86, R91.reuse, R9, R86 ;  /* 0x000000095b567223 */ /* 0x040fe20000000056 */
[C---:B------:R-:W-:Y:S01]  /*2570*/  FFMA R12, R91.reuse, R12, R2 ;  /* 0x0000000c5b0c7223 */ /* 0x040fe20000000002 */
[----:B------:R-:W-:Y:S01]  /*2580*/  MOV R9, UR8 ;  /* 0x0000000800097c02 */ /* 0x000fe20008000f00 */
[----:B------:R-:W-:Y:S01]  /*2590*/  FFMA R75, R91, R10, R75 ;  /* 0x0000000a5b4b7223 */ /* 0x000fe2000000004b */
[----:B------:R-:W-:Y:S01]  /*25a0*/  LOP3.LUT R0, R0, 0x800, RZ, 0xc0, !PT ;  /* 0x0000080000007812 */ /* 0x000fe200078ec0ff */
[----:B----4-:R-:W-:Y:S01]  /*25b0*/  IMAD.WIDE R36, R77, 0x4, R14 ;  /* 0x000000044d247825 */ /* 0x010fe200078e020e */
[----:B------:R-:W-:-:S02]  /*25c0*/  SHF.L.U32 R2, R8, 0x1, RZ ;  /* 0x0000000108027819 */ /* 0x000fc400000006ff */
[----:B------:R-:W-:Y:S02]  /*25d0*/  IADD3 R0, PT, PT, R0, UR5, R9 ;  /* 0x0000000500007c10 */ /* 0x000fe4000fffe009 */
[----:B------:R-:W-:Y:S01]  /*25e0*/  LOP3.LUT R9, R2, 0xfffffffc, RZ, 0xc0, !PT ;  /* 0xfffffffc02097812 */ /* 0x000fe200078ec0ff */
[-C--:B0-----:R-:W-:Y:S01]  /*25f0*/  FFMA R11, R20, R24.reuse, R3 ;  /* 0x00000018140b7223 */ /* 0x081fe20000000003 */
[-C--:B------:R-:W-:Y:S02]  /*2600*/  FFMA R6, R21, R24.reuse, R6 ;  /* 0x0000001815067223 */ /* 0x080fe40000000006 */
[----:B------:R-:W-:Y:S01]  /*2610*/  IADD3 R10, PT, PT, R0, R9, RZ ;  /* 0x00000009000a7210 */ /* 0x000fe20007ffe0ff */
[-C--:B------:R-:W-:Y:S01]  /*2620*/  FFMA R0, R23, R24.reuse, R38 ;  /* 0x0000001817007223 */ /* 0x080fe20000000026 */
[-C--:B---3--:R-:W-:Y:S01]  /*2630*/  FFMA R3, R28, R24.reuse, R39 ;  /* 0x000000181c037223 */ /* 0x088fe20000000027 */
[-C--:B------:R-:W-:Y:S01]  /*2640*/  FFMA R9, R22, R24.reuse, R5 ;  /* 0x0000001816097223 */ /* 0x080fe20000000005 */
[----:B------:R-:W3:Y:S01]  /*2650*/  LDG.E.128.CONSTANT R36, desc[UR12][R36.64] ;  /* 0x0000000c24247981 */ /* 0x000ee2000c1e9d00 */
[-C--:B------:R-:W-:Y:S01]  /*2660*/  FFMA R2, R29, R24.reuse, R34 ;  /* 0x000000181d027223 */ /* 0x080fe20000000022 */
[-C--:B------:R-:W-:Y:S01]  /*2670*/  FFMA R5, R30, R24.reuse, R33 ;  /* 0x000000181e057223 */ /* 0x080fe20000000021 */
[----:B------:R-:W-:Y:S01]  /*2680*/  FFMA R12, R31, R24, R12 ;  /* 0x000000181f0c7223 */ /* 0x000fe2000000000c */
[----:B------:R-:W0:Y:S01]  /*2690*/  LDS.128 R32, [R81+0xf00] ;  /* 0x000f000051207984 */ /* 0x000e220000000c00 */
[----:B------:R-:W-:-:S04]  /*26a0*/  SHF.L.U32 R8, R8, 0x4, RZ ;  /* 0x0000000408087819 */ /* 0x000fc800000006ff */
[C---:B------:R-:W-:Y:S02]  /*26b0*/  LOP3.LUT R24, R8.reuse, 0xfffffe00, RZ, 0xc0, !PT ;  /* 0xfffffe0008187812 */ /* 0x040fe400078ec0ff */
[----:B------:R-:W-:Y:S01]  /*26c0*/  LOP3.LUT R13, R8, 0x1f0, RZ, 0xc0, !PT ;  /* 0x000001f0080d7812 */ /* 0x000fe200078ec0ff */
[----:B------:R-:W-:Y:S02]  /*26d0*/  FFMA R8, R23, R25, R94 ;  /* 0x0000001917087223 */ /* 0x000fe4000000005e */
[----:B------:R-:W1:Y:S01]  /*26e0*/  LDC R94, c[0x0][0x39c] ;  /* 0x0000e700ff5e7b82 */ /* 0x000e620000000800 */
[----:B------:R-:W-:Y:S01]  /*26f0*/  IADD3 R24, PT, PT, R13, UR6, R24 ;  /* 0x000000060d187c10 */ /* 0x000fe2000fffe018 */
[----:B------:R-:W-:-:S04]  /*2700*/  UIADD3 UR7, UPT, UPT, UR7, 0x1, URZ ;  /* 0x0000000107077890 */ /* 0x000fc8000fffe0ff */
[----:B------:R-:W-:Y:S01]  /*2710*/  UISETP.NE.AND UP0, UPT, UR7, -0x1, UPT ;  /* 0xffffffff0700788c */ /* 0x000fe2000bf05270 */
        /* <DEDUP_REMOVED lines=17> */
[----:B------:R-:W-:-:S02]  /*2830*/  IADD3 R79, PT, PT, R79, 0x8, RZ ;  /* 0x000000084f4f7810 */ /* 0x000fc40007ffe0ff */
[----:B-1----:R-:W-:Y:S01]  /*2840*/  LEA R77, R94, R77, 0x3 ;  /* 0x0000004d5e4d7211 */ /* 0x002fe200078e18ff */
[----:B0-----:R-:W-:Y:S01]  /*2850*/  FFMA R59, R20, R32, R59 ;  /* 0x00000020143b7223 */ /* 0x001fe2000000003b */
[----:B--2---:R0:W-:Y:S04]  /*2860*/  STS [R10], R40 ;  /* 0x000000280a007388 */ /* 0x0041e80000000800 */
[----:B------:R1:W-:Y:S04]  /*2870*/  STS [R10+0x200], R41 ;  /* 0x000200290a007388 */ /* 0x0003e80000000800 */
[----:B------:R2:W-:Y:S04]  /*2880*/  STS [R10+0x400], R42 ;  /* 0x0004002a0a007388 */ /* 0x0005e80000000800 */
[----:B------:R4:W-:Y:S01]  /*2890*/  STS [R10+0x600], R43 ;  /* 0x0006002b0a007388 */ /* 0x0009e20000000800 */
[----:B0-----:R-:W-:Y:S01]  /*28a0*/  FFMA R40, R31, R25, R104 ;  /* 0x000000191f287223 */ /* 0x001fe20000000068 */
[----:B-1----:R-:W-:Y:S01]  /*28b0*/  FFMA R41, R28, R26, R93 ;  /* 0x0000001a1c297223 */ /* 0x002fe2000000005d */
[C---:B------:R-:W-:Y:S01]  /*28c0*/  FFMA R54, R20.reuse, R33, R54 ;  /* 0x0000002114367223 */ /* 0x040fe20000000036 */
[C---:B------:R-:W-:Y:S01]  /*28d0*/  FFMA R57, R20.reuse, R34, R57 ;  /* 0x0000002214397223 */ /* 0x040fe20000000039 */
[----:B------:R-:W-:Y:S01]  /*28e0*/  FFMA R60, R20, R35, R60 ;  /* 0x00000023143c7223 */ /* 0x000fe2000000003c */
[-C--:B--2---:R-:W-:Y:S01]  /*28f0*/  FFMA R42, R21, R26.reuse, R48 ;  /* 0x0000001a152a7223 */ /* 0x084fe20000000030 */
[----:B------:R-:W-:Y:S01]  /*2900*/  FFMA R48, R31, R26, R102 ;  /* 0x0000001a1f307223 */ /* 0x000fe20000000066 */
[C---:B------:R-:W-:Y:S01]  /*2910*/  FFMA R58, R21.reuse, R32, R58 ;  /* 0x00000020153a7223 */ /* 0x040fe2000000003a */
[----:B------:R-:W-:Y:S01]  /*2920*/  FFMA R56, R21, R33, R56 ;  /* 0x0000002115387223 */ /* 0x000fe20000000038 */
[----:B----4-:R-:W-:Y:S01]  /*2930*/  FFMA R10, R29, R25, R98 ;  /* 0x000000191d0a7223 */ /* 0x010fe20000000062 */
[----:B------:R-:W-:Y:S01]  /*2940*/  FFMA R43, R30, R26, R89 ;  /* 0x0000001a1e2b7223 */ /* 0x000fe20000000059 */
        /* <DEDUP_REMOVED lines=22> */
[----:B---3--:R0:W-:Y:S02]  /*2ab0*/  STS.128 [R24+UR8], R36 ;  /* 0x0000002418007988 */ /* 0x0081e40008000c08 */
[C---:B0-----:R-:W-:Y:S01]  /*2ac0*/  FFMA R37, R30.reuse, R32, R87 ;  /* 0x000000201e257223 */ /* 0x041fe20000000057 */
[C---:B------:R-:W-:Y:S01]  /*2ad0*/  FFMA R36, R30.reuse, R33, R92 ;  /* 0x000000211e247223 */ /* 0x040fe2000000005c */
[C---:B------:R-:W-:Y:S01]  /*2ae0*/  FFMA R39, R30.reuse, R34, R85 ;  /* 0x000000221e277223 */ /* 0x040fe20000000055 */
[----:B------:R-:W-:Y:S01]  /*2af0*/  FFMA R38, R30, R35, R90 ;  /* 0x000000231e267223 */ /* 0x000fe2000000005a */
[----:B------:R-:W-:Y:S06]  /*2b00*/  BAR.SYNC.DEFER_BLOCKING 0x0 ;  /* 0x0000000000007b1d */ /* 0x000fec0000010000 */
[----:B------:R-:W-:Y:S05]  /*2b10*/  BRA.U UP0, `(.L_x_1) ;  /* 0xffffffd900c87547 */ /* 0x000fea000b83ffff */
.L_x_0:
[----:B------:R-:W-:Y:S02]  /*2b20*/  LEA R79, R7, UR5, 0x4 ;  /* 0x00000005074f7c11 */ /* 0x000fe4000f8e20ff */
[----:B------:R-:W-:-:S03]  /*2b30*/  LEA R77, R4, UR6, 0x4 ;  /* 0x00000006044d7c11 */ /* 0x000fc6000f8e20ff */
[----:B------:R-:W-:Y:S04]  /*2b40*/  LDS.128 R20, [R79+0x1000] ;  /* 0x001000004f147984 */ /* 0x000fe80000000c00 */
[----:B------:R-:W0:Y:S04]  /*2b50*/  LDS.128 R24, [R77+0x1000] ;  /* 0x001000004d187984 */ /* 0x000e280000000c00 */
[----:B------:R-:W1:Y:S04]  /*2b60*/  LDS.128 R28, [R79+0x1100] ;  /* 0x001100004f1c7984 */ /* 0x000e680000000c00 */
[----:B------:R-:W2:Y:S01]  /*2b70*/  LDS.128 R32, [R77+0x1100] ;  /* 0x001100004d207984 */ /* 0x000ea20000000c00 */
[-C--:B0-----:R-:W-:Y:S01]  /*2b80*/  FFMA R96, R23, R24.reuse, R0 ;  /* 0x0000001817607223 */ /* 0x081fe20000000000 */
[----:B------:R-:W-:Y:S01]  /*2b90*/  FFMA R108, R21, R24, R6 ;  /* 0x00000018156c7223 */ /* 0x000fe20000000006 */
[C---:B------:R-:W-:Y:S01]  /*2ba0*/  FFMA R87, R20.reuse, R26, R47 ;  /* 0x0000001a14577223 */ /* 0x040fe2000000002f */
[-C--:B------:R-:W-:Y:S01]  /*2bb0*/  FFMA R95, R20, R24.reuse, R11 ;  /* 0x00000018145f7223 */ /* 0x080fe2000000000b */
[-C--:B-1----:R-:W-:Y:S01]  /*2bc0*/  FFMA R0, R29, R24.reuse, R2 ;  /* 0x000000181d007223 */ /* 0x082fe20000000002 */
        /* <DEDUP_REMOVED lines=15> */
[----:B------:R-:W-:Y:S01]  /*2cc0*/  FFMA R114, R23, R27, R44 ;  /* 0x0000001b17727223 */ /* 0x000fe2000000002c */
[----:B------:R-:W-:Y:S01]  /*2cd0*/  LDS.128 R8, [R79+0x1200] ;  /* 0x001200004f087984 */ /* 0x000fe20000000c00 */
[-C--:B------:R-:W-:Y:S01]  /*2ce0*/  FFMA R3, R28, R24.reuse, R3 ;  /* 0x000000181c037223 */ /* 0x080fe20000000003 */
[C---:B------:R-:W-:Y:S01]  /*2cf0*/  FFMA R5, R30.reuse, R24, R5 ;  /* 0x000000181e057223 */ /* 0x040fe20000000005 */
[----:B------:R-:W-:Y:S01]  /*2d00*/  FFMA R40, R31, R25, R40 ;  /* 0x000000191f287223 */ /* 0x000fe20000000028 */
[----:B------:R-:W0:Y:S01]  /*2d10*/  LDS.128 R12, [R77+0x1200] ;  /* 0x001200004d0c7984 */ /* 0x000e220000000c00 */
        /* <DEDUP_REMOVED lines=8> */
[----:B------:R-:W1:Y:S01]  /*2da0*/  LDS.128 R16, [R77+0x1300] ;  /* 0x001300004d107984 */ /* 0x000e620000000c00 */
[CC--:B--2---:R-:W-:Y:S01]  /*2db0*/  FFMA R89, R21.reuse, R32.reuse, R58 ;  /* 0x0000002015597223 */ /* 0x0c4fe2000000003a */
[C---:B------:R-:W-:Y:S01]  /*2dc0*/  FFMA R49, R20.reuse, R32, R59 ;  /* 0x0000002014317223 */ /* 0x040fe2000000003b */
[CC--:B------:R-:W-:Y:S01]  /*2dd0*/  FFMA R50, R20.reuse, R33.reuse, R54 ;  /* 0x0000002114327223 */ /* 0x0c0fe20000000036 */
[----:B------:R-:W2:Y:S01]  /*2de0*/  LDS.128 R24, [R79+0x1300] ;  /* 0x001300004f187984 */ /* 0x000ea20000000c00 */
[CC--:B------:R-:W-:Y:S01]  /*2df0*/  FFMA R93, R20.reuse, R34.reuse, R57 ;  /* 0x00000022145d7223 */ /* 0x0c0fe20000000039 */
[C---:B------:R-:W-:Y:S01]  /*2e00*/  FFMA R58, R21.reuse, R33, R56 ;  /* 0x00000021153a7223 */ /* 0x040fe20000000038 */
[-C--:B------:R-:W-:Y:S01]  /*2e10*/  FFMA R110, R20, R35.reuse, R60 ;  /* 0x00000023146e7223 */ /* 0x080fe2000000003c */
[C---:B------:R-:W-:Y:S01]  /*2e20*/  FFMA R101, R21.reuse, R34, R61 ;  /* 0x0000002215657223 */ /* 0x040fe2000000003d */
[-C--:B------:R-:W-:Y:S01]  /*2e30*/  FFMA R64, R21, R35.reuse, R64 ;  /* 0x0000002315407223 */ /* 0x080fe20000000040 */
        /* <DEDUP_REMOVED lines=8> */
[C---:B------:R-:W-:Y:S01]  /*2ec0*/  FFMA R65, R28.reuse, R32, R71 ;  /* 0x000000201c417223 */ /* 0x040fe20000000047 */
[C---:B------:R-:W-:Y:S01]  /*2ed0*/  FFMA R70, R28.reuse, R33, R74 ;  /* 0x000000211c467223 */ /* 0x040fe2000000004a */
[C---:B------:R-:W-:Y:S01]  /*2ee0*/  FFMA R63, R28.reuse, R34, R69 ;  /* 0x000000221c3f7223 */ /* 0x040fe20000000045 */
[----:B------:R-:W-:Y:S01]  /*2ef0*/  FFMA R66, R28, R35, R76 ;  /* 0x000000231c427223 */ /* 0x000fe2000000004c */
[C---:B------:R-:W-:Y:S01]  /*2f00*/  FFMA R23, R30.reuse, R32, R37 ;  /* 0x000000201e177223 */ /* 0x040fe20000000025 */
[CC--:B------:R-:W-:Y:S01]  /*2f10*/  FFMA R20, R30.reuse, R33.reuse, R36 ;  /* 0x000000211e147223 */ /* 0x0c0fe20000000024 */
[C---:B------:R-:W-:Y:S01]  /*2f20*/  FFMA R21, R30.reuse, R34, R39 ;  /* 0x000000221e157223 */ /* 0x040fe20000000027 */
[C---:B------:R-:W-:Y:S01]  /*2f30*/  FFMA R99, R29.reuse, R32, R78 ;  /* 0x000000201d637223 */ /* 0x040fe2000000004e */
[C---:B------:R-:W-:Y:S01]  /*2f40*/  FFMA R22, R29.reuse, R33, R80 ;  /* 0x000000211d167223 */ /* 0x040fe20000000050 */
[CC--:B------:R-:W-:Y:S01]  /*2f50*/  FFMA R28, R29.reuse, R35.reuse, R82 ;  /* 0x000000231d1c7223 */ /* 0x0c0fe20000000052 */
[----:B------:R-:W-:Y:S01]  /*2f60*/  FFMA R30, R30, R35, R38 ;  /* 0x000000231e1e7223 */ /* 0x000fe20000000026 */
[----:B------:R-:W-:Y:S01]  /*2f70*/  FFMA R53, R29, R34, R73 ;  /* 0x000000221d357223 */ /* 0x000fe20000000049 */
[C---:B------:R-:W-:Y:S01]  /*2f80*/  FFMA R85, R31.reuse, R32, R84 ;  /* 0x000000201f557223 */ /* 0x040fe20000000054 */
[C---:B------:R-:W-:Y:S01]  /*2f90*/  FFMA R78, R31.reuse, R33, R86 ;  /* 0x000000211f4e7223 */ /* 0x040fe20000000056 */
[C---:B------:R-:W-:Y:S01]  /*2fa0*/  FFMA R61, R31.reuse, R34, R75 ;  /* 0x000000221f3d7223 */ /* 0x040fe2000000004b */
[----:B------:R-:W-:Y:S01]  /*2fb0*/  FFMA R68, R31, R35, R88 ;  /* 0x000000231f447223 */ /* 0x000fe20000000058 */
[CC--:B0-----:R-:W-:Y:S01]  /*2fc0*/  FFMA R76, R8.reuse, R13.reuse, R102 ;  /* 0x0000000d084c7223 */ /* 0x0c1fe20000000066 */
[-C--:B------:R-:W-:Y:S01]  /*2fd0*/  FFMA R51, R8, R14.reuse, R87 ;  /* 0x0000000e08337223 */ /* 0x080fe20000000057 */
[CC--:B------:R-:W-:Y:S01]  /*2fe0*/  FFMA R82, R11.reuse, R13.reuse, R98 ;  /* 0x0000000d0b527223 */ /* 0x0c0fe20000000062 */
[----:B------:R-:W-:Y:S01]  /*2ff0*/  FFMA R71, R11, R14, R83 ;  /* 0x0000000e0b477223 */ /* 0x000fe20000000053 */
[----:B------:R-:W-:Y:S01]  /*3000*/  FFMA R38, R10, R13, R100 ;  /* 0x0000000d0a267223 */ /* 0x000fe20000000064 */
[----:B------:R-:W-:Y:S01]  /*3010*/  FFMA R95, R8, R12, R95 ;  /* 0x0000000c085f7223 */ /* 0x000fe2000000005f */
[C---:B-1----:R-:W-:Y:S01]  /*3020*/  FFMA R102, R9.reuse, R17, R58 ;  /* 0x0000001109667223 */ /* 0x042fe2000000003a */
[----:B------:R-:W-:Y:S01]  /*3030*/  FFMA R36, R9, R19, R64 ;  /* 0x0000001309247223 */ /* 0x000fe20000000040 */
        /* <DEDUP_REMOVED lines=10> */
[----:B------:R-:W-:Y:S01]  /*30e0*/  FFMA R64, R25, R12, R0 ;  /* 0x0000000c19407223 */ /* 0x000fe20000000000 */
[C---:B------:R-:W-:Y:S01]  /*30f0*/  FFMA R49, R8.reuse, R16, R49 ;  /* 0x0000001008317223 */ /* 0x040fe20000000031 */
[C---:B------:R-:W-:Y:S01]  /*3100*/  FFMA R50, R8.reuse, R17, R50 ;  /* 0x0000001108327223 */ /* 0x040fe20000000032 */
[C---:B------:R-:W-:Y:S01]  /*3110*/  FFMA R93, R8.reuse, R18, R93 ;  /* 0x00000012085d7223 */ /* 0x040fe2000000005d */
[----:B------:R-:W-:Y:S01]  /*3120*/  FFMA R110, R8, R19, R110 ;  /* 0x00000013086e7223 */ /* 0x000fe2000000006e */
[C---:B------:R-:W-:Y:S01]  /*3130*/  FFMA R89, R9.reuse, R16, R89 ;  /* 0x0000001009597223 */ /* 0x040fe20000000059 */
        /* <DEDUP_REMOVED lines=20> */
[----:B------:R-:W-:Y:S01]  /*3280*/  FFMA R48, R8, R15, R48 ;  /* 0x0000000f08307223 */ /* 0x000fe20000000030 */
[C---:B------:R-:W-:Y:S01]  /*3290*/  FFMA R108, R9.reuse, R12, R108 ;  /* 0x0000000c096c7223 */ /* 0x040fe2000000006c */
[C---:B------:R-:W-:Y:S01]  /*32a0*/  FFMA R106, R9.reuse, R13, R106 ;  /* 0x0000000d096a7223 */ /* 0x040fe2000000006a */
[----:B------:R-:W-:Y:S01]  /*32b0*/  LDS.128 R20, [R77+0x1500] ;  /* 0x001500004d147984 */ /* 0x000fe20000000c00 */
[C---:B------:R-:W-:Y:S01]  /*32c0*/  FFMA R91, R9.reuse, R14, R91 ;  /* 0x0000000e095b7223 */ /* 0x040fe2000000005b */
[-C--:B------:R-:W-:Y:S01]  /*32d0*/  FFMA R104, R9, R15.reuse, R104 ;  /* 0x0000000f09687223 */ /* 0x080fe20000000068 */
[C---:B------:R-:W-:Y:S01]  /*32e0*/  FFMA R37, R10.reuse, R12, R81 ;  /* 0x0000000c0a257223 */ /* 0x040fe20000000051 */
[----:B------:R-:W0:Y:S01]  /*32f0*/  LDS.128 R16, [R79+0x1500] ;  /* 0x001500004f107984 */ /* 0x000e220000000c00 */
[C---:B------:R-:W-:Y:S01]  /*3300*/  FFMA R39, R10.reuse, R14, R97 ;  /* 0x0000000e0a277223 */ /* 0x040fe20000000061 */
[-C--:B------:R-:W-:Y:S01]  /*3310*/  FFMA R100, R10, R15.reuse, R116 ;  /* 0x0000000f0a647223 */ /* 0x080fe20000000074 */
[C---:B------:R-:W-:Y:S01]  /*3320*/  FFMA R96, R11.reuse, R12, R96 ;  /* 0x0000000c0b607223 */ /* 0x040fe20000000060 */
[----:B------:R-:W-:Y:S01]  /*3330*/  FFMA R80, R11, R15, R114 ;  /* 0x0000000f0b507223 */ /* 0x000fe20000000072 */
[C---:B------:R-:W-:Y:S01]  /*3340*/  FFMA R62, R25.reuse, R13, R90 ;  /* 0x0000000d193e7223 */ /* 0x040fe2000000005a */
[----:B------:R-:W1:Y:S01]  /*3350*/  LDS.128 R8, [R79+0x1400] ;  /* 0x001400004f087984 */ /* 0x000e620000000c00 */
        /* <DEDUP_REMOVED lines=10> */
[----:B------:R-:W-:Y:S01]  /*3400*/  LDS.128 R12, [R79+0x1600] ;  /* 0x001600004f0c7984 */ /* 0x000fe20000000c00 */
        /* <DEDUP_REMOVED lines=16> */
[C---:B-1----:R-:W-:Y:S01]  /*3510*/  FFMA R81, R8.reuse, R28, R95 ;  /* 0x0000001c08517223 */ /* 0x042fe2000000005f */
        /* <DEDUP_REMOVED lines=40> */
[----:B------:R-:W0:Y:S01]  /*37a0*/  LDS.128 R32, [R77+0x1600] ;  /* 0x001600004d207984 */ /* 0x000e220000000c00 */
[C---:B------:R-:W-:Y:S01]  /*37b0*/  FFMA R54, R19.reuse, R29, R54 ;  /* 0x0000001d13367223 */ /* 0x040fe20000000036 */
[C---:B------:R-:W-:Y:S01]  /*37c0*/  FFMA R25, R18.reuse, R28, R25 ;  /* 0x0000001c12197223 */ /* 0x040fe20000000019 */
[C---:B------:R-:W-:Y:S01]  /*37d0*/  FFMA R5, R18.reuse, R30, R5 ;  /* 0x0000001e12057223 */ /* 0x040fe20000000005 */
[----:B------:R-:W1:Y:S01]  /*37e0*/  LDS.128 R8, [R77+0x1700] ;  /* 0x001700004d087984 */ /* 0x000e620000000c00 */
[-C--:B------:R-:W-:Y:S01]  /*37f0*/  FFMA R6, R18, R31.reuse, R6 ;  /* 0x0000001f12067223 */ /* 0x080fe20000000006 */
        /* <DEDUP_REMOVED lines=8> */
[----:B------:R-:W-:Y:S01]  /*3880*/  FFMA R82, R15, R33, R82 ;  /* 0x000000210f527223 */ /* 0x000fe20000000052 */
[C---:B------:R-:W-:Y:S01]  /*3890*/  FFMA R81, R12.reuse, R32, R81 ;  /* 0x000000200c517223 */ /* 0x040fe20000000051 */
[C---:B------:R-:W-:Y:S01]  /*38a0*/  FFMA R51, R12.reuse, R34, R51 ;  /* 0x000000220c337223 */ /* 0x040fe20000000033 */
[C---:B------:R-:W-:Y:S01]  /*38b0*/  FFMA R48, R12.reuse, R35, R48 ;  /* 0x000000230c307223 */ /* 0x040fe20000000030 */
[----:B-1----:R-:W-:Y:S01]  /*38c0*/  FFMA R49, R12, R8, R49 ;  /* 0x000000080c317223 */ /* 0x002fe20000000031 */
        /* <DEDUP_REMOVED lines=14> */
[CC--:B------:R-:W-:Y:S01]  /*39b0*/  FFMA R27, R21.reuse, R10.reuse, R27 ;  /* 0x0000000a151b7223 */ /* 0x0c0fe2000000001b */
[----:B------:R-:W-:Y:S01]  /*39c0*/  FFMA R20, R21, R11, R16 ;  /* 0x0000000b15147223 */ /* 0x000fe20000000010 */
[-C--:B------:R-:W-:Y:S01]  /*39d0*/  FFMA R2, R22, R33.reuse, R2 ;  /* 0x0000002116027223 */ /* 0x080fe20000000002 */
        /* <DEDUP_REMOVED lines=33> */
[----:B------:R-:W-:Y:S01]  /*3bf0*/  LDS.128 R12, [R77+0x1900] ;  /* 0x001900004d0c7984 */ /* 0x000fe20000000c00 */
[CC--:B------:R-:W-:Y:S01]  /*3c00*/  FFMA R25, R22.reuse, R32.reuse, R25 ;  /* 0x0000002016197223 */ /* 0x0c0fe20000000019 */
[CC--:B------:R-:W-:Y:S01]  /*3c10*/  FFMA R6, R22.reuse, R35.reuse, R6 ;  /* 0x0000002316067223 */ /* 0x0c0fe20000000006 */
[C---:B------:R-:W-:Y:S01]  /*3c20*/  FFMA R52, R23.reuse, R32, R52 ;  /* 0x0000002017347223 */ /* 0x040fe20000000034 */
[----:B------:R-:W0:Y:S01]  /*3c30*/  LDS.128 R8, [R79+0x1900] ;  /* 0x001900004f087984 */ /* 0x000e220000000c00 */
[C---:B------:R-:W-:Y:S01]  /*3c40*/  FFMA R60, R23.reuse, R35, R60 ;  /* 0x00000023173c7223 */ /* 0x040fe2000000003c */
[-C--:B------:R-:W-:Y:S01]  /*3c50*/  FFMA R5, R22, R34.reuse, R5 ;  /* 0x0000002216057223 */ /* 0x080fe20000000005 */
[----:B------:R-:W-:Y:S01]  /*3c60*/  FFMA R53, R23, R34, R53 ;  /* 0x0000002217357223 */ /* 0x000fe20000000035 */
[----:B------:R-:W1:Y:S01]  /*3c70*/  LDS.128 R16, [R79+0x1800] ;  /* 0x001800004f107984 */ /* 0x000e620000000c00 */
        /* <DEDUP_REMOVED lines=61> */
[C---:B------:R-:W-:Y:S01]  /*4050*/  FFMA R5, R10.reuse, R30, R5 ;  /* 0x0000001e0a057223 */ /* 0x040fe20000000005 */
[----:B------:R-:W-:Y:S01]  /*4060*/  FFMA R6, R10, R31, R6 ;  /* 0x0000001f0a067223 */ /* 0x000fe20000000006 */
[C---:B------:R-:W-:Y:S01]  /*4070*/  FFMA R52, R11.reuse, R28, R52 ;  /* 0x0000001c0b347223 */ /* 0x040fe20000000034 */
[----:B------:R-:W2:Y:S01]  /*4080*/  LDS.128 R12, [R79+0x1b00] ;  /* 0x001b00004f0c7984 */ /* 0x000ea20000000c00 */
        /* <DEDUP_REMOVED lines=55> */
[----:B------:R-:W-:Y:S01]  /*4400*/  FFMA R12, R13, R19, R32 ;  /* 0x000000130d0c7223 */ /* 0x000fe20000000020 */
[----:B------:R-:W0:Y:S01]  /*4410*/  LDS.128 R84, [R79+0x1c00] ;  /* 0x001c00004f547984 */ /* 0x000e220000000c00 */
[----:B------:R-:W-:Y:S01]  /*4420*/  FFMA R96, R15, R96, R33 ;  /* 0x000000600f607223 */ /* 0x000fe20000000021 */
        /* <DEDUP_REMOVED lines=9> */
[C---:B------:R-:W-:Y:S01]  /*44c0*/  FFMA R60, R15.reuse, R19, R60 ;  /* 0x000000130f3c7223 */ /* 0x040fe2000000003c */
[C---:B------:R-:W-:Y:S01]  /*44d0*/  FFMA R78, R15.reuse, R97, R78 ;  /* 0x000000610f4e7223 */ /* 0x040fe2000000004e */
[C---:B------:R-:W-:Y:S01]  /*44e0*/  FFMA R61, R15.reuse, R98, R61 ;  /* 0x000000620f3d7223 */ /* 0x040fe2000000003d */
[----:B------:R-:W-:Y:S01]  /*44f0*/  FFMA R68, R15, R99, R68 ;  /* 0x000000630f447223 */ /* 0x000fe20000000044 */
[----:B------:R-:W-:Y:S01]  /*4500*/  LDS.128 R16, [R79+0x1e00] ;  /* 0x001e00004f107984 */ /* 0x000fe20000000c00 */
[----:B------:R-:W3:Y:S01]  /*4510*/  LDC.64 R98, c[0x0][0x390] ;  /* 0x0000e400ff627b82 */ /* 0x000ee20000000a00 */
        /* <DEDUP_REMOVED lines=17> */
[C---:B--2---:R-:W-:Y:S01]  /*4630*/  FFMA R15, R33.reuse, R28, R23 ;  /* 0x0000001c210f7223 */ /* 0x044fe20000000017 */
[C---:B------:R-:W-:Y:S01]  /*4640*/  FFMA R13, R33.reuse, R30, R21 ;  /* 0x0000001e210d7223 */ /* 0x040fe20000000015 */
[C---:B------:R-:W-:Y:S01]  /*4650*/  FFMA R64, R33.reuse, R24, R64 ;  /* 0x0000001821407223 */ /* 0x040fe20000000040 */
[----:B------:R-:W0:Y:S01]  /*4660*/  LDS.128 R20, [R77+0x1e00] ;  /* 0x001e00004d147984 */ /* 0x000e220000000c00 */
[C---:B------:R-:W-:Y:S01]  /*4670*/  FFMA R62, R33.reuse, R25, R62 ;  /* 0x00000019213e7223 */ /* 0x040fe2000000003e */
[C---:B------:R-:W-:Y:S01]  /*4680*/  FFMA R55, R33.reuse, R26, R55 ;  /* 0x0000001a21377223 */ /* 0x040fe20000000037 */
[C---:B------:R-:W-:Y:S01]  /*4690*/  FFMA R12, R33.reuse, R27, R12 ;  /* 0x0000001b210c7223 */ /* 0x040fe2000000000c */
[C---:B------:R-:W-:Y:S01]  /*46a0*/  FFMA R10, R33.reuse, R29, R10 ;  /* 0x0000001d210a7223 */ /* 0x040fe2000000000a */
[----:B------:R-:W-:Y:S01]  /*46b0*/  FFMA R8, R33, R31, R8 ;  /* 0x0000001f21087223 */ /* 0x000fe20000000008 */
[C---:B------:R-:W-:Y:S01]  /*46c0*/  FFMA R57, R32.reuse, R24, R57 ;  /* 0x0000001820397223 */ /* 0x040fe20000000039 */
[----:B------:R-:W1:Y:S01]  /*46d0*/  S2R R33, SR_CTAID.X ;  /* 0x0000000000217919 */ /* 0x000e620000002500 */
        /* <DEDUP_REMOVED lines=8> */
[----:B------:R-:W2:Y:S01]  /*4760*/  S2R R32, SR_CTAID.Y ;  /* 0x0000000000207919 */ /* 0x000ea20000002600 */
        /* <DEDUP_REMOVED lines=15> */
[----:B------:R-:W4:Y:S01]  /*4860*/  LDS.128 R24, [R77+0x1f00] ;  /* 0x001f00004d187984 */ /* 0x000f220000000c00 */
[-C--:B------:R-:W-:Y:S01]  /*4870*/  FFMA R74, R87, R29.reuse, R74 ;  /* 0x0000001d574a7223 */ /* 0x080fe2000000004a */
[C---:B------:R-:W-:Y:S01]  /*4880*/  FFMA R0, R34.reuse, R29, R0 ;  /* 0x0000001d22007223 */ /* 0x040fe20000000000 */
[-C--:B------:R-:W-:Y:S01]  /*4890*/  FFMA R41, R85, R28.reuse, R41 ;  /* 0x0000001c55297223 */ /* 0x080fe20000000029 */
[-C--:B------:R-:W-:Y:S01]  /*48a0*/  FFMA R69, R87, R28.reuse, R69 ;  /* 0x0000001c57457223 */ /* 0x080fe20000000045 */
[----:B------:R-:W-:Y:S01]  /*48b0*/  FFMA R9, R34, R28, R9 ;  /* 0x0000001c22097223 */ /* 0x000fe20000000009 */
[----:B------:R-:W-:Y:S01]  /*48c0*/  FFMA R36, R85, R31, R36 ;  /* 0x0000001f55247223 */ /* 0x000fe20000000024 */
[----:B-1----:R-:W-:Y:S01]  /*48d0*/  LEA R33, R33, R4, 0x5 ;  /* 0x0000000421217211 */ /* 0x002fe200078e28ff */
[----:B------:R-:W-:Y:S01]  /*48e0*/  FFMA R4, R35, R29, R78 ;  /* 0x0000001d23047223 */ /* 0x000fe2000000004e */
[----:B0-----:R-:W-:Y:S01]  /*48f0*/  FFMA R29, R16, R21, R76 ;  /* 0x00000015101d7223 */ /* 0x001fe2000000004c */
[-C--:B------:R-:W-:Y:S01]  /*4900*/  FFMA R56, R87, R31.reuse, R56 ;  /* 0x0000001f57387223 */ /* 0x080fe20000000038 */
[----:B------:R-:W0:Y:S01]  /*4910*/  LDS.128 R76, [R79+0x1f00] ;  /* 0x001f00004f4c7984 */ /* 0x000e220000000c00 */
[----:B------:R-:W-:Y:S01]  /*4920*/  SHF.L.U32 R33, R33, 0x2, RZ ;  /* 0x0000000221217819 */ /* 0x000fe200000006ff */
[-C--:B------:R-:W-:Y:S01]  /*4930*/  FFMA R14, R34, R31.reuse, R14 ;  /* 0x0000001f220e7223 */ /* 0x080fe2000000000e */
[C---:B------:R-:W-:Y:S01]  /*4940*/  FFMA R68, R35.reuse, R31, R68 ;  /* 0x0000001f23447223 */ /* 0x040fe20000000044 */
[----:B------:R-:W-:Y:S01]  /*4950*/  FFMA R31, R16, R23, R48 ;  /* 0x00000017101f7223 */ /* 0x000fe20000000030 */
[----:B--2---:R-:W-:Y:S01]  /*4960*/  LEA R32, R32, R7, 0x5 ;  /* 0x0000000720207211 */ /* 0x004fe200078e28ff */
[----:B------:R-:W-:Y:S01]  /*4970*/  FFMA R7, R35, R28, R96 ;  /* 0x0000001c23077223 */ /* 0x000fe20000000060 */
[-C--:B------:R-:W-:Y:S01]  /*4980*/  FFMA R43, R85, R30.reuse, R43 ;  /* 0x0000001e552b7223 */ /* 0x080fe2000000002b */
[-C--:B------:R-:W-:Y:S01]  /*4990*/  FFMA R67, R87, R30.reuse, R67 ;  /* 0x0000001e57437223 */ /* 0x080fe20000000043 */
[----:B------:R-:W-:Y:S01]  /*49a0*/  SHF.L.U32 R28, R32, 0x2, RZ ;  /* 0x00000002201c7819 */ /* 0x000fe200000006ff */
[-C--:B------:R-:W-:Y:S01]  /*49b0*/  FFMA R3, R34, R30.reuse, R3 ;  /* 0x0000001e22037223 */ /* 0x080fe20000000003 */
[----:B------:R-:W-:Y:S01]  /*49c0*/  FFMA R61, R35, R30, R61 ;  /* 0x0000001e233d7223 */ /* 0x000fe2000000003d */
[----:B------:R-:W-:Y:S01]  /*49d0*/  FFMA R30, R16, R22, R51 ;  /* 0x00000016101e7223 */ /* 0x000fe20000000033 */
[C---:B------:R-:W-:Y:S01]  /*49e0*/  IADD3 R32, PT, PT, R28.reuse, 0x40, RZ ;  /* 0x000000401c207810 */ /* 0x040fe20007ffe0ff */
[----:B------:R-:W-:-:S02]  /*49f0*/  IMAD R101, R28, R94, R33 ;  /* 0x0000005e1c657224 */ /* 0x000fc400078e0221 */
[-C--:B------:R-:W-:Y:S01]  /*4a00*/  FFMA R28, R16, R20.reuse, R81 ;  /* 0x00000014101c7223 */ /* 0x080fe20000000051 */
[----:B------:R-:W-:Y:S01]  /*4a10*/  FFMA R44, R17, R20, R44 ;  /* 0x00000014112c7223 */ /* 0x000fe2000000002c */
[----:B---3--:R-:W-:-:S04]  /*4a20*/  IMAD.WIDE R100, R101, 0x4, R98 ;  /* 0x0000000465647825 */ /* 0x008fc800078e0262 */
[----:B------:R-:W-:Y:S01]  /*4a30*/  IMAD R97, R32, R94, R33 ;  /* 0x0000005e20617224 */ /* 0x000fe200078e0221 */
[----:B------:R1:W-:Y:S03]  /*4a40*/  STG.E.128 desc[UR12][R100.64], R28 ;  /* 0x0000001c64007986 */ /* 0x0003e6000c101d0c */
[----:B------:R-:W-:-:S04]  /*4a50*/  IMAD.WIDE R96, R97, 0x4, R98 ;  /* 0x0000000461607825 */ /* 0x000fc800078e0262 */
[C---:B----4-:R-:W-:Y:S01]  /*4a60*/  FFMA R48, R16.reuse, R24, R49 ;  /* 0x0000001810307223 */ /* 0x050fe20000000031 */
[C---:B------:R-:W-:Y:S01]  /*4a70*/  FFMA R49, R16.reuse, R25, R50 ;  /* 0x0000001910317223 */ /* 0x040fe20000000032 */
[C---:B------:R-:W-:Y:S01]  /*4a80*/  FFMA R50, R16.reuse, R26, R45 ;  /* 0x0000001a10327223 */ /* 0x040fe2000000002d */
[----:B------:R-:W-:Y:S01]  /*4a90*/  FFMA R51, R16, R27, R92 ;  /* 0x0000001b10337223 */ /* 0x000fe2000000005c */
[----:B------:R-:W-:Y:S01]  /*4aa0*/  FFMA R45, R17, R21, R46 ;  /* 0x00000015112d7223 */ /* 0x000fe2000000002e */
[----:B------:R-:W-:-:S04]  /*4ab0*/  IMAD.WIDE R92, R94, 0x4, R100 ;  /* 0x000000045e5c7825 */ /* 0x000fc800078e0264 */
[C---:B------:R-:W-:Y:S01]  /*4ac0*/  FFMA R46, R17.reuse, R22, R47 ;  /* 0x00000016112e7223 */ /* 0x040fe2000000002f */
[C---:B------:R-:W-:Y:S01]  /*4ad0*/  FFMA R47, R17.reuse, R23, R40 ;  /* 0x00000017112f7223 */ /* 0x040fe20000000028 */
[C---:B------:R-:W-:Y:S01]  /*4ae0*/  FFMA R40, R17.reuse, R24, R41 ;  /* 0x0000001811287223 */ /* 0x040fe20000000029 */
[C---:B------:R-:W-:Y:S01]  /*4af0*/  FFMA R41, R17.reuse, R25, R42 ;  /* 0x0000001911297223 */ /* 0x040fe2000000002a */
[C---:B------:R-:W-:Y:S01]  /*4b00*/  FFMA R42, R17.reuse, R26, R43 ;  /* 0x0000001a112a7223 */ /* 0x040fe2000000002b */
[-C--:B------:R-:W-:Y:S01]  /*4b10*/  FFMA R35, R18, R27.reuse, R86 ;  /* 0x0000001b12237223 */ /* 0x080fe20000000056 */
[----:B------:R-:W-:Y:S01]  /*4b20*/  FFMA R43, R17, R27, R36 ;  /* 0x0000001b112b7223 */ /* 0x000fe20000000024 */
[----:B------:R-:W-:-:S04]  /*4b30*/  IMAD.WIDE R86, R94, 0x4, R92 ;  /* 0x000000045e567825 */ /* 0x000fc800078e025c */
        /* <DEDUP_REMOVED lines=15> */
[----:B------:R-:W-:Y:S01]  /*4c30*/  IMAD.WIDE R74, R94, 0x4, R86 ;  /* 0x000000045e4a7825 */ /* 0x000fe200078e0256 */
[----:B------:R1:W-:Y:S03]  /*4c40*/  STG.E.128 desc[UR12][R100.64+0x100], R48 ;  /* 0x0001003064007986 */ /* 0x0003e6000c101d0c */
[C---:B0-----:R-:W-:Y:S01]  /*4c50*/  FFMA R56, R76.reuse, R20, R57 ;  /* 0x000000144c387223 */ /* 0x041fe20000000039 */
[C---:B------:R-:W-:Y:S01]  /*4c60*/  FFMA R57, R76.reuse, R21, R58 ;  /* 0x000000154c397223 */ /* 0x040fe2000000003a */
[C---:B------:R-:W-:Y:S01]  /*4c70*/  FFMA R58, R76.reuse, R22, R59 ;  /* 0x000000164c3a7223 */ /* 0x040fe2000000003b */
[----:B------:R-:W-:Y:S01]  /*4c80*/  STG.E.128 desc[UR12][R92.64], R44 ;  /* 0x0000002c5c007986 */ /* 0x000fe2000c101d0c */
[----:B------:R-:W-:-:S03]  /*4c90*/  FFMA R59, R76, R23, R72 ;  /* 0x000000174c3b7223 */ /* 0x000fc60000000048 */
[----:B------:R-:W-:Y:S04]  /*4ca0*/  STG.E.128 desc[UR12][R92.64+0x100], R40 ;  /* 0x000100285c007986 */ /* 0x000fe8000c101d0c */
[----:B------:R-:W-:Y:S04]  /*4cb0*/  STG.E.128 desc[UR12][R86.64], R36 ;  /* 0x0000002456007986 */ /* 0x000fe8000c101d0c */
[----:B------:R0:W-:Y:S01]  /*4cc0*/  STG.E.128 desc[UR12][R86.64+0x100], R32 ;  /* 0x0001002056007986 */ /* 0x0001e2000c101d0c */
[C---:B-1----:R-:W-:Y:S01]  /*4cd0*/  FFMA R48, R76.reuse, R24, R65 ;  /* 0x000000184c307223 */ /* 0x042fe20000000041 */
[----:B------:R-:W-:-:S02]  /*4ce0*/  FFMA R49, R76, R25, R70 ;  /* 0x000000194c317223 */ /* 0x000fc40000000046 */
[----:B------:R1:W-:Y:S01]  /*4cf0*/  STG.E.128 desc[UR12][R74.64+0x100], R16 ;  /* 0x000100104a007986 */ /* 0x0003e2000c101d0c */
[C---:B------:R-:W-:Y:S01]  /*4d00*/  FFMA R50, R76.reuse, R26, R63 ;  /* 0x0000001a4c327223 */ /* 0x040fe2000000003f */
[----:B------:R-:W-:Y:S02]  /*4d10*/  FFMA R51, R76, R27, R66 ;  /* 0x0000001b4c337223 */ /* 0x000fe40000000042 */
[----:B------:R2:W-:Y:S04]  /*4d20*/  STG.E.128 desc[UR12][R74.64], R28 ;  /* 0x0000001c4a007986 */ /* 0x0005e8000c101d0c */
[----:B------:R-:W-:Y:S04]  /*4d30*/  STG.E.128 desc[UR12][R96.64], R56 ;  /* 0x0000003860007986 */ /* 0x000fe8000c101d0c */
[----:B------:R-:W-:Y:S01]  /*4d40*/  STG.E.128 desc[UR12][R96.64+0x100], R48 ;  /* 0x0001003060007986 */ /* 0x000fe2000c101d0c */
        /* <DEDUP_REMOVED lines=8> */
[----:B--2---:R-:W-:Y:S01]  /*4dd0*/  FFMA R29, R78, R21, R2 ;  /* 0x000000154e1d7223 */ /* 0x004fe20000000002 */
[----:B------:R-:W-:-:S04]  /*4de0*/  IMAD.WIDE R2, R94, 0x4, R96 ;  /* 0x000000045e027825 */ /* 0x000fc800078e0260 */
[CC--:B------:R-:W-:Y:S01]  /*4df0*/  FFMA R8, R78.reuse, R24.reuse, R9 ;  /* 0x000000184e087223 */ /* 0x0c0fe20000000009 */
[C---:B------:R-:W-:Y:S01]  /*4e00*/  FFMA R31, R78.reuse, R23, R6 ;  /* 0x000000174e1f7223 */ /* 0x040fe20000000006 */
[----:B------:R-:W-:Y:S01]  /*4e10*/  FFMA R24, R79, R24, R7 ;  /* 0x000000184f187223 */ /* 0x000fe20000000007 */
[----:B------:R-:W-:Y:S01]  /*4e20*/  FFMA R18, R77, R26, R13 ;  /* 0x0000001a4d127223 */ /* 0x000fe2000000000d */
[----:B------:R-:W-:Y:S01]  /*4e30*/  FFMA R28, R78, R20, R11 ;  /* 0x000000144e1c7223 */ /* 0x000fe2000000000b */
[----:B------:R-:W-:-:S04]  /*4e40*/  IMAD.WIDE R6, R94, 0x4, R2 ;  /* 0x000000045e067825 */ /* 0x000fc800078e0202 */
        /* <DEDUP_REMOVED lines=11> */
[----:B------:R-:W-:Y:S04]  /*4f00*/  STG.E.128 desc[UR12][R2.64], R32 ;  /* 0x0000002002007986 */ /* 0x000fe8000c101d0c */
[----:B------:R-:W-:Y:S04]  /*4f10*/  STG.E.128 desc[UR12][R2.64+0x100], R16 ;  /* 0x0001001002007986 */ /* 0x000fe8000c101d0c */
[----:B------:R-:W-:Y:S04]  /*4f20*/  STG.E.128 desc[UR12][R6.64], R28 ;  /* 0x0000001c06007986 */ /* 0x000fe8000c101d0c */
[----:B------:R-:W-:Y:S04]  /*4f30*/  STG.E.128 desc[UR12][R6.64+0x100], R8 ;  /* 0x0001000806007986 */ /* 0x000fe8000c101d0c */
[----:B------:R-:W-:Y:S04]  /*4f40*/  STG.E.128 desc[UR12][R94.64], R20 ;  /* 0x000000145e007986 */ /* 0x000fe8000c101d0c */
[----:B------:R-:W-:Y:S01]  /*4f50*/  STG.E.128 desc[UR12][R94.64+0x100], R24 ;  /* 0x000100185e007986 */ /* 0x000fe2000c101d0c */
[----:B------:R-:W-:Y:S05]  /*4f60*/  EXIT ;  /* 0x000000000000794d */ /* 0x000fea0003800000 */
.L_x_2:
[----:B------:R-:W-:-:S00]  /*4f70*/  BRA `(.L_x_2) ;  /* 0xfffffffc00fc7947 */ /* 0x000fc0000383ffff */
[----:B------:R-:W-:-:S00]  /*4f80*/  NOP ;  /* 0x0000000000007918 */ /* 0x000fc00000000000 */
[----:B------:R-:W-:-:S00]  /*4f90*/  NOP ;  /* 0x0000000000007918 */ /* 0x000fc00000000000 */
[----:B------:R-:W-:-:S00]  /*4fa0*/  NOP ;  /* 0x0000000000007918 */ /* 0x000fc00000000000 */
[----:B------:R-:W-:-:S00]  /*4fb0*/  NOP ;  /* 0x0000000000007918 */ /* 0x000fc00000000000 */
[----:B------:R-:W-:-:S00]  /*4fc0*/  NOP ;  /* 0x0000000000007918 */ /* 0x000fc00000000000 */
[----:B------:R-:W-:-:S00]  /*4fd0*/  NOP ;  /* 0x0000000000007918 */ /* 0x000fc00000000000 */
[----:B------:R-:W-:-:S00]  /*4fe0*/  NOP ;  /* 0x0000000000007918 */ /* 0x000fc00000000000 */
[----:B------:R-:W-:-:S00]  /*4ff0*/  NOP ;  /* 0x0000000000007918 */ /* 0x000fc00000000000 */
.L_x_15:


//--------------------- .text._Z21mySgemm_tiled_nonconfPfS_S_iii --------------------------
	.section	.text._Z21mySgemm_tiled_nonconfPfS_S_iii,"ax",@progbits
	.align	128
        .global         _Z21mySgemm_tiled_nonconfPfS_S_iii
        .type           _Z21mySgemm_tiled_nonconfPfS_S_iii,@function
        .size           _Z21mySgemm_tiled_nonconfPfS_S_iii,(.L_x_16 - _Z21mySgemm_tiled_nonconfPfS_S_iii)
        .other          _Z21mySgemm_tiled_nonconfPfS_S_iii,@"STO_CUDA_ENTRY STV_DEFAULT"
_Z21mySgemm_tiled_nonconfPfS_S_iii:
.text._Z21mySgemm_tiled_nonconfPfS_S_iii:
[----:B------:R-:W-:Y:S01]  /*0000*/  LDC R1, c[0x0][0x37c] ;  /* 0x0000df00ff017b82 */ /* 0x000fe20000000800 */
[----:B------:R-:W0:Y:S01]  /*0010*/  LDCU.64 UR8, c[0x0][0x398] ;  /* 0x00007300ff0877ac */ /* 0x000e220008000a00 */
[----:B------:R-:W1:Y:S06]  /*0020*/  S2R R69, SR_CTAID.Y ;  /* 0x0000000000457919 */ /* 0x000e6c0000002600 */
[----:B------:R-:W2:Y:S01]  /*0030*/  S2UR UR6, SR_CTAID.X ;  /* 0x00000000000679c3 */ /* 0x000ea20000002500 */
[----:B0-----:R-:W-:Y:S01]  /*0040*/  MOV R73, UR9 ;  /* 0x0000000900497c02 */ /* 0x001fe20008000f00 */
[----:B------:R-:W-:-:S03]  /*0050*/  USHF.R.S32.HI UR4, URZ, 0x1f, UR8 ;  /* 0x0000001fff047899 */ /* 0x000fc60008011408 */
[----:B------:R-:W-:Y:S01]  /*0060*/  SHF.R.S32.HI R0, RZ, 0x1f, R73 ;  /* 0x0000001fff007819 */ /* 0x000fe20000011449 */
[----:B------:R-:W-:-:S03]  /*0070*/  ULEA.HI UR4, UR4, UR8, URZ, 0x7 ;  /* 0x0000000804047291 */ /* 0x000fc6000f8f38ff */
[----:B------:R-:W-:Y:S01]  /*0080*/  LEA.HI R0, R0, R73, RZ, 0x7 ;  /* 0x0000004900007211 */ /* 0x000fe200078f38ff */
[----:B------:R-:W-:-:S03]  /*0090*/  USHF.R.S32.HI UR4, URZ, 0x7, UR4 ;  /* 0x00000007ff047899 */ /* 0x000fc60008011404 */
[----:B------:R-:W-:-:S04]  /*00a0*/  SHF.R.S32.HI R0, RZ, 0x7, R0 ;  /* 0x00000007ff007819 */ /* 0x000fc80000011400 */
[----:B--2---:R-:W-:-:S04]  /*00b0*/  ISETP.LE.AND P0, PT, R0, UR6, PT ;  /* 0x0000000600007c0c */ /* 0x004fc8000bf03270 */
[----:B-1----:R-:W-:-:S13]  /*00c0*/  ISETP.GE.OR P0, PT, R69, UR4, P0 ;  /* 0x0000000445007c0c */ /* 0x002fda0008706670 */
[----:B------:R-:W-:Y:S05]  /*00d0*/  @P0 EXIT ;  /* 0x000000000000094d */ /* 0x000fea0003800000 */
[----:B------:R-:W0:Y:S01]  /*00e0*/  LDCU UR7, c[0x0][0x3a0] ;  /* 0x00007400ff0777ac */ /* 0x000e220008000800 */
[----:B------:R-:W1:Y:S01]  /*00f0*/  S2R R0, SR_TID.Y ;  /* 0x0000000000007919 */ /* 0x000e620000002200 */
[----:B------:R-:W-:Y:S02]  /*0100*/  CS2R R66, SRZ ;  /* 0x0000000000427805 */ /* 0x000fe4000001ff00 */
[----:B------:R-:W-:Y:S02]  /*0110*/  CS2R R64, SRZ ;  /* 0x0000000000407805 */ /* 0x000fe4000001ff00 */
[----:B------:R-:W-:Y:S01]  /*0120*/  CS2R R62, SRZ ;  /* 0x00000000003e7805 */ /* 0x000fe2000001ff00 */
[----:B------:R-:W2:Y:S01]  /*0130*/  S2R R3, SR_TID.X ;  /* 0x0000000000037919 */ /* 0x000ea20000002100 */
[----:B------:R-:W-:Y:S02]  /*0140*/  CS2R R60, SRZ ;  /* 0x00000000003c7805 */ /* 0x000fe4000001ff00 */
[----:B------:R-:W-:-:S02]  /*0150*/  CS2R R58, SRZ ;  /* 0x00000000003a7805 */ /* 0x000fc4000001ff00 */
[----:B------:R-:W-:Y:S02]  /*0160*/  CS2R R56, SRZ ;  /* 0x0000000000387805 */ /* 0x000fe4000001ff00 */
[----:B------:R-:W-:Y:S02]  /*0170*/  CS2R R54, SRZ ;  /* 0x0000000000367805 */ /* 0x000fe4000001ff00 */
[----:B------:R-:W-:Y:S02]  /*0180*/  CS2R R52, SRZ ;  /* 0x0000000000347805 */ /* 0x000fe4000001ff00 */
[----:B------:R-:W-:Y:S02]  /*0190*/  CS2R R50, SRZ ;  /* 0x0000000000327805 */ /* 0x000fe4000001ff00 */
[----:B------:R-:W-:Y:S02]  /*01a0*/  CS2R R48, SRZ ;  /* 0x0000000000307805 */ /* 0x000fe4000001ff00 */
[----:B------:R-:W-:-:S02]  /*01b0*/  CS2R R46, SRZ ;  /* 0x00000000002e7805 */ /* 0x000fc4000001ff00 */
[----:B------:R-:W-:Y:S02]  /*01c0*/  CS2R R44, SRZ ;  /* 0x00000000002c7805 */ /* 0x000fe4000001ff00 */
[----:B------:R-:W-:Y:S02]  /*01d0*/  CS2R R42, SRZ ;  /* 0x00000000002a7805 */ /* 0x000fe4000001ff00 */
[----:B------:R-:W-:Y:S02]  /*01e0*/  CS2R R40, SRZ ;  /* 0x0000000000287805 */ /* 0x000fe4000001ff00 */
[----:B------:R-:W-:Y:S01]  /*01f0*/  CS2R R38, SRZ ;  /* 0x0000000000267805 */ /* 0x000fe2000001ff00 */
[----:B0-----:R-:W-:Y:S01]  /*0200*/  UISETP.GE.AND UP0, UPT, UR7, 0x8, UPT ;  /* 0x000000080700788c */ /* 0x001fe2000bf06270 */
        /* <DEDUP_REMOVED lines=16> */
[----:B------:R-:W-:Y:S01]  /*0310*/  CS2R R6, SRZ ;  /* 0x0000000000067805 */ /* 0x000fe2000001ff00 */
[----:B------:R-:W0:Y:S01]  /*0320*/  LDCU.64 UR8, c[0x0][0x358] ;  /* 0x00006b00ff0877ac */ /* 0x000e220008000a00 */
[----:B-12---:R-:W-:Y:S05]  /*0330*/  BRA.U !UP0, `(.L_x_3) ;  /* 0x0000002508607547 */ /* 0x006fea000b800000 */
[----:B------:R-:W1:Y:S01]  /*0340*/  LDCU UR4, c[0x0][0x360] ;  /* 0x00006c00ff0477ac */ /* 0x000e620008000800 */
[----:B------:R-:W-:Y:S01]  /*0350*/  HFMA2 R67, -RZ, RZ, 0, 0 ;  /* 0x00000000ff437431 */ /* 0x000fe200000001ff */
[----:B------:R-:W-:-:S04]  /*0360*/  USHF.R.S32.HI UR5, URZ, 0x1f, UR7 ;  /* 0x0000001fff057899 */ /* 0x000fc80008011407 */
[----:B------:R-:W-:-:S04]  /*0370*/  ULEA.HI UR5, UR5, UR7, URZ, 0x3 ;  /* 0x0000000705057291 */ /* 0x000fc8000f8f18ff */
[----:B------:R-:W-:-:S04]  /*0380*/  USHF.R.S32.HI UR5, URZ, 0x3, UR5 ;  /* 0x00000003ff057899 */ /* 0x000fc80008011405 */
[----:B------:R-:W-:Y:S01]  /*0390*/  UIADD3 UR5, UPT, UPT, -UR5, URZ, URZ ;  /* 0x000000ff05057290 */ /* 0x000fe2000fffe1ff */
[----:B-1----:R-:W-:Y:S01]  /*03a0*/  IMAD R0, R0, UR4, R3 ;  /* 0x0000000400007c24 */ /* 0x002fe2000f8e0203 */
[----:B------:R-:W-:-:S04]  /*03b0*/  USHF.L.U32 UR4, UR6, 0x7, URZ ;  /* 0x0000000706047899 */ /* 0x000fc800080006ff */
[--C-:B------:R-:W-:Y:S02]  /*03c0*/  SHF.R.U32.HI R2, RZ, 0x1, R0.reuse ;  /* 0x00000001ff027819 */ /* 0x100fe40000011600 */
[----:B------:R-:W-:Y:S02]  /*03d0*/  SHF.R.U32.HI R68, RZ, 0x5, R0 ;  /* 0x00000005ff447819 */ /* 0x000fe40000011600 */
[----:B------:R-:W-:Y:S02]  /*03e0*/  SHF.L.U32 R0, R0, 0x2, RZ ;  /* 0x0000000200007819 */ /* 0x000fe400000006ff */
[----:B------:R-:W-:Y:S01]  /*03f0*/  LEA R3, R69, R2, 0x7 ;  /* 0x0000000245037211 */ /* 0x000fe200078e38ff */
[----:B------:R-:W-:Y:S01]  /*0400*/  IMAD R73, R68, R73, UR4 ;  /* 0x0000000444497e24 */ /* 0x000fe2000f8e0249 */
[C---:B------:R-:W-:Y:S02]  /*0410*/  LOP3.LUT R2, R0.reuse, 0x4, RZ, 0xc0, !PT ;  /* 0x0000000400027812 */ /* 0x040fe400078ec0ff */
[----:B------:R-:W-:-:S03]  /*0420*/  LOP3.LUT R0, R0, 0x7c, RZ, 0xc0, !PT ;  /* 0x0000007c00007812 */ /* 0x000fc600078ec0ff */
[----:B------:R-:W-:Y:S01]  /*0430*/  IMAD R2, R3, UR7, R2 ;  /* 0x0000000703027c24 */ /* 0x000fe2000f8e0202 */
[----:B------:R-:W-:-:S07]  /*0440*/  IADD3 R84, PT, PT, R0, R73, RZ ;  /* 0x0000004900547210 */ /* 0x000fce0007ffe0ff */
.L_x_4:
[----:B------:R-:W1:Y:S08]  /*0450*/  LDC.64 R92, c[0x0][0x380] ;  /* 0x0000e000ff5c7b82 */ /* 0x000e700000000a00 */
[----:B------:R-:W2:Y:S01]  /*0460*/  LDC.64 R88, c[0x0][0x388] ;  /* 0x0000e200ff587b82 */ /* 0x000ea20000000a00 */
[----:B-1----:R-:W-:-:S06]  /*0470*/  IMAD.WIDE R92, R2, 0x4, R92 ;  /* 0x00000004025c7825 */ /* 0x002fcc00078e025c */
[----:B0-----:R-:W3:Y:S01]  /*0480*/  LDG.E.128.CONSTANT R92, desc[UR8][R92.64] ;  /* 0x000000085c5c7981 */ /* 0x001ee2000c1e9d00 */
[----:B--2---:R-:W-:-:S06]  /*0490*/  IMAD.WIDE R88, R84, 0x4, R88 ;  /* 0x0000000454587825 */ /* 0x004fcc00078e0258 */
[----:B------:R-:W2:Y:S01]  /*04a0*/  LDG.E.128.CONSTANT R88, desc[UR8][R88.64] ;  /* 0x0000000858587981 */ /* 0x000ea2000c1e9d00 */
[----:B------:R-:W0:Y:S01]  /*04b0*/  LDCU UR4, c[0x0][0x360] ;  /* 0x00006c00ff0477ac */ /* 0x000e220008000800 */
[----:B------:R-:W1:Y:S01]  /*04c0*/  S2UR UR6, SR_CgaCtaId ;  /* 0x00000000000679c3 */ /* 0x000e620000008800 */
[----:B------:R-:W-:Y:S01]  /*04d0*/  IADD3 R2, PT, PT, R2, 0x8, RZ ;  /* 0x0000000802027810 */ /* 0x000fe20007ffe0ff */
[----:B------:R-:W0:Y:S01]  /*04e0*/  S2R R0, SR_TID.Y ;  /* 0x0000000000007919 */ /* 0x000e220000002200 */
[----:B------:R-:W-:Y:S01]  /*04f0*/  UIADD3 UR5, UPT, UPT, UR5, 0x1, URZ ;  /* 0x0000000105057890 */ /* 0x000fe2000fffe0ff */
[----:B------:R-:W0:Y:S03]  /*0500*/  S2R R3, SR_TID.X ;  /* 0x0000000000037919 */ /* 0x000e260000002100 */
[----:B------:R-:W-:Y:S01]  /*0510*/  UISETP.NE.AND UP0, UPT, UR5, URZ, UPT ;  /* 0x000000ff0500728c */ /* 0x000fe2000bf05270 */
[----:B0-----:R-:W-:Y:S01]  /*0520*/  IMAD R68, R0, UR4, R3 ;  /* 0x0000000400447c24 */ /* 0x001fe2000f8e0203 */
[----:B------:R-:W-:-:S02]  /*0530*/  UMOV UR4, 0x400 ;  /* 0x0000040000047882 */ /* 0x000fc40000000000 */
[----:B-1----:R-:W-:Y:S02]  /*0540*/  ULEA UR7, UR6, UR4, 0x18 ;  /* 0x0000000406077291 */ /* 0x002fe4000f8ec0ff */
[C---:B------:R-:W-:Y:S01]  /*0550*/  SHF.L.U32 R69, R68.reuse, 0xb, RZ ;  /* 0x0000000b44457819 */ /* 0x040fe200000006ff */
[----:B------:R-:W-:Y:S01]  /*0560*/  UIADD3 UR4, UPT, UPT, UR4, 0x1000, URZ ;  /* 0x0000100004047890 */ /* 0x000fe2000fffe0ff */
[----:B------:R-:W-:Y:S02]  /*0570*/  SHF.L.U32 R70, R68, 0x1, RZ ;  /* 0x0000000144467819 */ /* 0x000fe400000006ff */
[----:B------:R-:W-:Y:S01]  /*0580*/  LOP3.LUT R69, R69, 0x800, RZ, 0xc0, !PT ;  /* 0x0000080045457812 */ /* 0x000fe200078ec0ff */
[----:B------:R-:W-:Y:S01]  /*0590*/  ULEA UR4, UR6, UR4, 0x18 ;  /* 0x0000000406047291 */ /* 0x000fe2000f8ec0ff */
[----:B------:R-:W-:Y:S02]  /*05a0*/  LOP3.LUT R70, R70, 0xfffffffc, RZ, 0xc0, !PT ;  /* 0xfffffffc46467812 */ /* 0x000fe400078ec0ff */
[----:B------:R-:W-:-:S02]  /*05b0*/  SHF.L.U32 R68, R68, 0x4, RZ ;  /* 0x0000000444447819 */ /* 0x000fc400000006ff */
[----:B------:R-:W-:Y:S02]  /*05c0*/  IADD3 R96, PT, PT, R70, UR7, R69 ;  /* 0x0000000746607c10 */ /* 0x000fe4000fffe045 */
[C---:B------:R-:W-:Y:S02]  /*05d0*/  LOP3.LUT R69, R68.reuse, 0xfffffe00, RZ, 0xc0, !PT ;  /* 0xfffffe0044457812 */ /* 0x040fe400078ec0ff */
[----:B------:R-:W-:Y:S02]  /*05e0*/  LOP3.LUT R68, R68, 0x1f0, RZ, 0xc0, !PT ;  /* 0x000001f044447812 */ /* 0x000fe400078ec0ff */
[----:B------:R-:W-:Y:S02]  /*05f0*/  LEA R86, R0, UR7, 0x4 ;  /* 0x0000000700567c11 */ /* 0x000fe4000f8e20ff */
[----:B------:R-:W-:Y:S02]  /*0600*/  IADD3 R97, PT, PT, R68, UR4, R69 ;  /* 0x0000000444617c10 */ /* 0x000fe4000fffe045 */
[----:B------:R-:W-:Y:S01]  /*0610*/  LEA R85, R3, UR4, 0x4 ;  /* 0x0000000403557c11 */ /* 0x000fe2000f8e20ff */
[----:B---3--:R-:W-:Y:S04]  /*0620*/  STS [R96], R92 ;  /* 0x0000005c60007388 */ /* 0x008fe80000000800 */
[----:B------:R-:W-:Y:S04]  /*0630*/  STS [R96+0x200], R93 ;  /* 0x0002005d60007388 */ /* 0x000fe80000000800 */
[----:B------:R-:W-:Y:S04]  /*0640*/  STS [R96+0x400], R94 ;  /* 0x0004005e60007388 */ /* 0x000fe80000000800 */
[----:B------:R-:W-:Y:S04]  /*0650*/  STS [R96+0x600], R95 ;  /* 0x0006005f60007388 */ /* 0x000fe80000000800 */
[----:B--2---:R-:W-:Y:S01]  /*0660*/  STS.128 [R97], R88 ;  /* 0x0000005861007388 */ /* 0x004fe20000000c00 */
[----:B------:R-:W-:Y:S06]  /*0670*/  BAR.SYNC.DEFER_BLOCKING 0x0 ;  /* 0x0000000000007b1d */ /* 0x000fec0000010000 */
[----:B------:R-:W-:Y:S04]  /*0680*/  LDS.128 R68, [R86] ;  /* 0x0000000056447984 */ /* 0x000fe80000000c00 */
[----:B------:R-:W0:Y:S04]  /*0690*/  LDS.128 R80, [R85+0x100] ;  /* 0x0001000055507984 */ /* 0x000e280000000c00 */
[----:B------:R-:W1:Y:S04]  /*06a0*/  LDS.128 R72, [R85] ;  /* 0x0000000055487984 */ /* 0x000e680000000c00 */
[----:B------:R-:W2:Y:S01]  /*06b0*/  LDS.128 R76, [R86+0x100] ;  /* 0x00010000564c7984 */ /* 0x000ea20000000c00 */
[C---:B0-----:R-:W-:Y:S01]  /*06c0*/  FFMA R94, R69.reuse, R81, R33 ;  /* 0x00000051455e7223 */ /* 0x041fe20000000021 */
[C---:B------:R-:W-:Y:S01]  /*06d0*/  FFMA R33, R69.reuse, R82, R34 ;  /* 0x0000005245217223 */ /* 0x040fe20000000022 */
[----:B------:R-:W-:Y:S01]  /*06e0*/  FFMA R34, R69, R83, R35 ;  /* 0x0000005345227223 */ /* 0x000fe20000000023 */
[C---:B------:R-:W-:Y:S01]  /*06f0*/  FFMA R35, R70.reuse, R80, R40 ;  /* 0x0000005046237223 */ /* 0x040fe20000000028 */
[C---:B------:R-:W-:Y:S01]  /*0700*/  FFMA R40, R70.reuse, R81, R41 ;  /* 0x0000005146287223 */ /* 0x040fe20000000029 */
[CC--:B-1----:R-:W-:Y:S01]  /*0710*/  FFMA R93, R70.reuse, R72.reuse, R36 ;  /* 0x00000048465d7223 */ /* 0x0c2fe20000000024 */
[C---:B------:R-:W-:Y:S01]  /*0720*/  FFMA R37, R70.reuse, R73, R37 ;  /* 0x0000004946257223 */ /* 0x040fe20000000025 */
[----:B------:R-:W-:Y:S01]  /*0730*/  FFMA R39, R70, R75, R39 ;  /* 0x0000004b46277223 */ /* 0x000fe20000000027 */
[----:B--2---:R-:W-:Y:S01]  /*0740*/  FFMA R95, R76, R72, R52 ;  /* 0x000000484c5f7223 */ /* 0x004fe20000000034 */
[----:B------:R-:W-:Y:S01]  /*0750*/  FFMA R52, R71, R73, R45 ;  /* 0x0000004947347223 */ /* 0x000fe2000000002d */
[C---:B------:R-:W-:Y:S01]  /*0760*/  FFMA R45, R70.reuse, R74, R38 ;  /* 0x0000004a462d7223 */ /* 0x040fe20000000026 */
[C---:B------:R-:W-:Y:S01]  /*0770*/  FFMA R41, R70.reuse, R82, R42 ;  /* 0x0000005246297223 */ /* 0x040fe2000000002a */
[----:B------:R-:W-:Y:S01]  /*0780*/  FFMA R70, R70, R83, R43 ;  /* 0x0000005346467223 */ /* 0x000fe2000000002b */
[-C--:B------:R-:W-:Y:S01]  /*0790*/  FFMA R87, R68, R72.reuse, R20 ;  /* 0x0000004844577223 */ /* 0x080fe20000000014 */
[-C--:B------:R-:W-:Y:S01]  /*07a0*/  FFMA R28, R69, R72.reuse, R28 ;  /* 0x00000048451c7223 */ /* 0x080fe2000000001c */
[-C--:B------:R-:W-:Y:S01]  /*07b0*/  FFMA R44, R71, R72.reuse, R44 ;  /* 0x00000048472c7223 */ /* 0x080fe2000000002c */
[-C--:B------:R-:W-:Y:S01]  /*07c0*/  FFMA R60, R77, R72.reuse, R60 ;  /* 0x000000484d3c7223 */ /* 0x080fe2000000003c */
[-C--:B------:R-:W-:Y:S01]  /*07d0*/  FFMA R89, R78, R72.reuse, R16 ;  /* 0x000000484e597223 */ /* 0x080fe20000000010 */
[----:B------:R-:W-:Y:S01]  /*07e0*/  FFMA R8, R79, R72, R8 ;  /* 0x000000484f087223 */ /* 0x000fe20000000008 */
[C---:B------:R-:W-:Y:S01]  /*07f0*/  FFMA R42, R71.reuse, R81, R49 ;  /* 0x00000051472a7223 */ /* 0x040fe20000000031 */
[----:B------:R-:W-:Y:S01]  /*0800*/  FFMA R43, R71, R82, R50 ;  /* 0x00000052472b7223 */ /* 0x000fe20000000032 */
        /* <DEDUP_REMOVED lines=10> */
[----:B------:R-:W-:Y:S01]  /*08b0*/  FFMA R59, R78, R80, R12 ;  /* 0x000000504e3b7223 */ /* 0x000fe2000000000c */
[-C--:B------:R-:W-:Y:S01]  /*08c0*/  FFMA R91, R68, R73.reuse, R21 ;  /* 0x00000049445b7223 */ /* 0x080fe20000000015 */
[CC--:B------:R-:W-:Y:S01]  /*08d0*/  FFMA R29, R78.reuse, R73.reuse, R17 ;  /* 0x000000494e1d7223 */ /* 0x0c0fe20000000011 */
[----:B------:R-:W-:Y:S01]  /*08e0*/  FFMA R88, R79, R73, R9 ;  /* 0x000000494f587223 */ /* 0x000fe20000000009 */
[----:B------:R-:W-:Y:S01]  /*08f0*/  FFMA R38, R69, R75, R31 ;  /* 0x0000004b45267223 */ /* 0x000fe2000000001f */
[C---:B------:R-:W-:Y:S01]  /*0900*/  FFMA R12, R78.reuse, R81, R13 ;  /* 0x000000514e0c7223 */ /* 0x040fe2000000000d */
[C---:B------:R-:W-:Y:S01]  /*0910*/  FFMA R73, R78.reuse, R74, R18 ;  /* 0x0000004a4e497223 */ /* 0x040fe20000000012 */
[CC--:B------:R-:W-:Y:S01]  /*0920*/  FFMA R31, R78.reuse, R75.reuse, R19 ;  /* 0x0000004b4e1f7223 */ /* 0x0c0fe20000000013 */
[C---:B------:R-:W-:Y:S01]  /*0930*/  FFMA R13, R78.reuse, R82, R14 ;  /* 0x000000524e0d7223 */ /* 0x040fe2000000000e */
[-C--:B------:R-:W-:Y:S01]  /*0940*/  FFMA R54, R71, R75.reuse, R47 ;  /* 0x0000004b47367223 */ /* 0x080fe2000000002f */
[----:B------:R-:W-:Y:S01]  /*0950*/  FFMA R90, R79, R75, R11 ;  /* 0x0000004b4f5a7223 */ /* 0x000fe2000000000b */
[----:B------:R-:W-:Y:S01]  /*0960*/  FFMA R78, R78, R83, R15 ;  /* 0x000000534e4e7223 */ /* 0x000fe2000000000f */
[C---:B------:R-:W-:Y:S01]  /*0970*/  FFMA R9, R68.reuse, R74, R22 ;  /* 0x0000004a44097223 */ /* 0x040fe20000000016 */
[C---:B------:R-:W-:Y:S01]  /*0980*/  FFMA R97, R68.reuse, R75, R23 ;  /* 0x0000004b44617223 */ /* 0x040fe20000000017 */
[C---:B------:R-:W-:Y:S01]  /*0990*/  FFMA R11, R68.reuse, R80, R24 ;  /* 0x00000050440b7223 */ /* 0x040fe20000000018 */
[C---:B------:R-:W-:Y:S01]  /*09a0*/  FFMA R92, R68.reuse, R81, R25 ;  /* 0x00000051445c7223 */ /* 0x040fe20000000019 */
[C---:B------:R-:W-:Y:S01]  /*09b0*/  FFMA R47, R68.reuse, R82, R26 ;  /* 0x00000052442f7223 */ /* 0x040fe2000000001a */
[-C--:B------:R-:W-:Y:S01]  /*09c0*/  FFMA R32, R69, R80.reuse, R32 ;  /* 0x0000005045207223 */ /* 0x080fe20000000020 */
[-C--:B------:R-:W-:Y:S01]  /*09d0*/  FFMA R48, R71, R80.reuse, R48 ;  /* 0x0000005047307223 */ /* 0x080fe20000000030 */
[C---:B------:R-:W-:Y:S01]  /*09e0*/  FFMA R64, R77.reuse, R80, R64 ;  /* 0x000000504d407223 */ /* 0x040fe20000000040 */
[-C--:B------:R-:W-:Y:S01]  /*09f0*/  FFMA R57, R77, R82.reuse, R66 ;  /* 0x000000524d397223 */ /* 0x080fe20000000042 */
[C---:B------:R-:W-:Y:S01]  /*0a00*/  FFMA R15, R79.reuse, R82, R6 ;  /* 0x000000524f0f7223 */ /* 0x040fe20000000006 */
[----:B------:R-:W-:Y:S01]  /*0a10*/  FFMA R68, R68, R83, R27 ;  /* 0x0000005344447223 */ /* 0x000fe2000000001b */
[C---:B------:R-:W-:Y:S01]  /*0a20*/  FFMA R80, R79.reuse, R80, R4 ;  /* 0x000000504f507223 */ /* 0x040fe20000000004 */
[C---:B------:R-:W-:Y:S01]  /*0a30*/  FFMA R14, R79.reuse, R81, R5 ;  /* 0x000000514f0e7223 */ /* 0x040fe20000000005 */
[----:B------:R-:W-:Y:S01]  /*0a40*/  FFMA R82, R79, R83, R7 ;  /* 0x000000534f527223 */ /* 0x000fe20000000007 */
[----:B------:R-:W-:Y:S01]  /*0a50*/  LDS.128 R16, [R86+0x200] ;  /* 0x0002000056107984 */ /* 0x000fe20000000c00 */
[-C--:B------:R-:W-:Y:S01]  /*0a60*/  FFMA R30, R69, R74.reuse, R30 ;  /* 0x0000004a451e7223 */ /* 0x080fe2000000001e */
[-C--:B------:R-:W-:Y:S01]  /*0a70*/  FFMA R46, R71, R74.reuse, R46 ;  /* 0x0000004a472e7223 */ /* 0x080fe2000000002e */
[-C--:B------:R-:W-:Y:S01]  /*0a80*/  FFMA R62, R77, R74.reuse, R62 ;  /* 0x0000004a4d3e7223 */ /* 0x080fe2000000003e */
[----:B------:R-:W0:Y:S01]  /*0a90*/  LDS.128 R20, [R85+0x200] ;  /* 0x0002000055147984 */ /* 0x000e220000000c00 */
[----:B------:R-:W-:Y:S01]  /*0aa0*/  FFMA R10, R79, R74, R10 ;  /* 0x0000004a4f0a7223 */ /* 0x000fe2000000000a */
[C---:B------:R-:W-:Y:S01]  /*0ab0*/  FFMA R74, R77.reuse, R75, R63 ;  /* 0x0000004b4d4a7223 */ /* 0x040fe2000000003f */
[C---:B------:R-:W-:Y:S01]  /*0ac0*/  FFMA R58, R77.reuse, R81, R65 ;  /* 0x000000514d3a7223 */ /* 0x040fe20000000041 */
[----:B------:R-:W1:Y:S01]  /*0ad0*/  LDS.128 R24, [R86+0x300] ;  /* 0x0003000056187984 */ /* 0x000e620000000c00 */
[----:B------:R-:W-:-:S03]  /*0ae0*/  FFMA R66, R77, R83, R67 ;  /* 0x000000534d427223 */ /* 0x000fc60000000043 */
        /* <DEDUP_REMOVED lines=65> */
[----:B------:R-:W-:Y:S04]  /*0f00*/  LDS.128 R8, [R86+0x400] ;  /* 0x0004000056087984 */ /* 0x000fe80000000c00 */
[----:B------:R-:W0:Y:S04]  /*0f10*/  LDS.128 R16, [R85+0x400] ;  /* 0x0004000055107984 */ /* 0x000e280000000c00 */
[----:B------:R-:W1:Y:S04]  /*0f20*/  LDS.128 R20, [R86+0x500] ;  /* 0x0005000056147984 */ /* 0x000e680000000c00 */
[----:B------:R-:W2:Y:S04]  /*0f30*/  LDS.128 R4, [R85+0x500] ;  /* 0x0005000055047984 */ /* 0x000ea80000000c00 */
        /* <DEDUP_REMOVED lines=68> */
[----:B------:R-:W-:Y:S01]  /*1380*/  LDS.128 R20, [R86+0x900] ;  /* 0x0009000056147984 */ /* 0x000fe20000000c00 */
[-C--:B0-----:R-:W-:Y:S01]  /*1390*/  FFMA R87, R8, R16.reuse, R87 ;  /* 0x0000001008577223 */ /* 0x081fe20000000057 */
        /* <DEDUP_REMOVED lines=31> */
[C---:B-1----:R-:W-:Y:S01]  /*1590*/  FFMA R65, R8.reuse, R4, R65 ;  /* 0x0000000408417223 */ /* 0x042fe20000000041 */
        /* <DEDUP_REMOVED lines=99> */
[----:B------:R-:W-:Y:S04]  /*1bd0*/  LDS.128 R8, [R86+0xa00] ;  /* 0x000a000056087984 */ /* 0x000fe80000000c00 */
[----:B------:R-:W0:Y:S04]  /*1be0*/  LDS.128 R4, [R85+0xb00] ;  /* 0x000b000055047984 */ /* 0x000e280000000c00 */
[----:B------:R-:W1:Y:S04]  /*1bf0*/  LDS.128 R16, [R85+0xa00] ;  /* 0x000a000055107984 */ /* 0x000e680000000c00 */
[----:B------:R-:W-:Y:S01]  /*1c00*/  LDS.128 R20, [R86+0xd00] ;  /* 0x000d000056147984 */ /* 0x000fe20000000c00 */
[-C--:B0-----:R-:W-:Y:S01]  /*1c10*/  FFMA R67, R10, R6.reuse, R41 ;  /* 0x000000060a437223 */ /* 0x081fe20000000029 */
[----:B------:R-:W-:Y:S01]  /*1c20*/  FFMA R69, R11, R6, R43 ;  /* 0x000000060b457223 */ /* 0x000fe2000000002b */
[C---:B------:R-:W-:Y:S01]  /*1c30*/  FFMA R41, R24.reuse, R4, R49 ;  /* 0x0000000418297223 */ /* 0x040fe20000000031 */
[C---:B------:R-:W-:Y:S01]  /*1c40*/  FFMA R56, R24.reuse, R5, R56 ;  /* 0x0000000518387223 */ /* 0x040fe20000000038 */
[CC--:B-1----:R-:W-:Y:S01]  /*1c50*/  FFMA R95, R24.reuse, R16.reuse, R95 ;  /* 0x00000010185f7223 */ /* 0x0c2fe2000000005f */
[C---:B------:R-:W-:Y:S01]  /*1c60*/  FFMA R60, R25.reuse, R16, R60 ;  /* 0x00000010193c7223 */ /* 0x040fe2000000003c */
[CC--:B------:R-:W-:Y:S01]  /*1c70*/  FFMA R53, R24.reuse, R17.reuse, R53 ;  /* 0x0000001118357223 */ /* 0x0c0fe20000000035 */
[C---:B------:R-:W-:Y:S01]  /*1c80*/  FFMA R72, R25.reuse, R17, R72 ;  /* 0x0000001119487223 */ /* 0x040fe20000000048 */
[CC--:B------:R-:W-:Y:S01]  /*1c90*/  FFMA R61, R24.reuse, R18.reuse, R61 ;  /* 0x00000012183d7223 */ /* 0x0c0fe2000000003d */
[C---:B------:R-:W-:Y:S01]  /*1ca0*/  FFMA R62, R25.reuse, R18, R62 ;  /* 0x00000012193e7223 */ /* 0x040fe2000000003e */
[CC--:B------:R-:W-:Y:S01]  /*1cb0*/  FFMA R55, R24.reuse, R19.reuse, R55 ;  /* 0x0000001318377223 */ /* 0x0c0fe20000000037 */
        /* <DEDUP_REMOVED lines=39> */
[CC--:B------:R-:W-:Y:S01]  /*1f30*/  FFMA R35, R10.reuse, R4.reuse, R35 ;  /* 0x000000040a237223 */ /* 0x0c0fe20000000023 */
[C---:B------:R-:W-:Y:S01]  /*1f40*/  FFMA R40, R10.reuse, R5, R40 ;  /* 0x000000050a287223 */ /* 0x040fe20000000028 */
        /* <DEDUP_REMOVED lines=10> */
[----:B------:R-:W-:Y:S01]  /*1ff0*/  LDS.128 R8, [R86+0xc00] ;  /* 0x000c000056087984 */ /* 0x000fe20000000c00 */
[C---:B------:R-:W-:Y:S01]  /*2000*/  FFMA R80, R27.reuse, R4, R80 ;  /* 0x000000041b507223 */ /* 0x040fe20000000050 */
[----:B------:R-:W-:-:S02]  /*2010*/  FFMA R82, R27, R7, R82 ;  /* 0x000000071b527223 */ /* 0x000fc40000000052 */
[----:B------:R-:W0:Y:S04]  /*2020*/  LDS.128 R12, [R85+0xd00] ;  /* 0x000d0000550c7984 */ /* 0x000e280000000c00 */
[----:B------:R-:W1:Y:S04]  /*2030*/  LDS.128 R16, [R85+0xc00] ;  /* 0x000c000055107984 */ /* 0x000e680000000c00 */
        /* <DEDUP_REMOVED lines=19> */
[CC--:B------:R-:W-:Y:S01]  /*2170*/  FFMA R39, R10.reuse, R19.reuse, R39 ;  /* 0x000000130a277223 */ /* 0x0c0fe20000000027 */
        /* <DEDUP_REMOVED lines=11> */
[CC--:B------:R-:W-:Y:S01]  /*2230*/  FFMA R101, R11.reuse, R14.reuse, R69 ;  /* 0x0000000e0b657223 */ /* 0x0c0fe20000000045 */
[----:B------:R-:W-:Y:S01]  /*2240*/  FFMA R120, R11, R15, R50 ;  /* 0x0000000f0b787223 */ /* 0x000fe20000000032 */
[----:B------:R-:W-:Y:S01]  /*2250*/  FFMA R117, R23, R14, R71 ;  /* 0x0000000e17757223 */ /* 0x000fe20000000047 */
[----:B------:R-:W0:Y:S01]  /*2260*/  LDS.128 R8, [R85+0xe00] ;  /* 0x000e000055087984 */ /* 0x000e220000000c00 */
[-C--:B------:R-:W-:Y:S01]  /*2270*/  FFMA R73, R22, R18.reuse, R73 ;  /* 0x0000001216497223 */ /* 0x080fe20000000049 */
[-C--:B------:R-:W-:Y:S01]  /*2280*/  FFMA R63, R20, R18.reuse, R61 ;  /* 0x00000012143f7223 */ /* 0x080fe2000000003d */
[-C--:B------:R-:W-:Y:S01]  /*2290*/  FFMA R62, R21, R18.reuse, R62 ;  /* 0x00000012153e7223 */ /* 0x080fe2000000003e */
[----:B------:R1:W2:Y:S01]  /*22a0*/  LDS.128 R48, [R86+0xe00] ;  /* 0x000e000056307984 */ /* 0x0002a20000000c00 */
[----:B------:R-:W-:Y:S01]  /*22b0*/  FFMA R98, R23, R18, R98 ;  /* 0x0000001217627223 */ /* 0x000fe20000000062 */
[----:B------:R-:W-:Y:S01]  /*22c0*/  FFMA R27, R22, R17, R29 ;  /* 0x00000011161b7223 */ /* 0x000fe2000000001d */
[C---:B------:R-:W-:Y:S01]  /*22d0*/  FFMA R124, R20.reuse, R15, R76 ;  /* 0x0000000f147c7223 */ /* 0x040fe2000000004c */
[----:B------:R-:W3:Y:S01]  /*22e0*/  LDS.128 R68, [R85+0xf00] ;  /* 0x000f000055447984 */ /* 0x000ee20000000c00 */
[-C--:B------:R-:W-:Y:S01]  /*22f0*/  FFMA R95, R20, R16.reuse, R95 ;  /* 0x00000010145f7223 */ /* 0x080fe2000000005f */
[CC--:B------:R-:W-:Y:S01]  /*2300*/  FFMA R60, R21.reuse, R16.reuse, R60 ;  /* 0x00000010153c7223 */ /* 0x0c0fe2000000003c */
[----:B------:R-:W-:Y:S01]  /*2310*/  FFMA R89, R22, R16, R89 ;  /* 0x0000001016597223 */ /* 0x000fe20000000059 */
[CC--:B------:R-:W-:Y:S01]  /*2320*/  FFMA R53, R20.reuse, R17.reuse, R53 ;  /* 0x0000001114357223 */ /* 0x0c0fe20000000035 */
[C---:B------:R-:W-:Y:S01]  /*2330*/  FFMA R72, R21.reuse, R17, R72 ;  /* 0x0000001115487223 */ /* 0x040fe20000000048 */
[-C--:B------:R-:W-:Y:S01]  /*2340*/  FFMA R55, R20, R19.reuse, R55 ;  /* 0x0000001314377223 */ /* 0x080fe20000000037 */
[CC--:B------:R-:W-:Y:S01]  /*2350*/  FFMA R74, R21.reuse, R19.reuse, R74 ;  /* 0x00000013154a7223 */ /* 0x0c0fe2000000004a */
[----:B------:R-:W-:Y:S01]  /*2360*/  FFMA R79, R22, R19, R31 ;  /* 0x00000013164f7223 */ /* 0x000fe2000000001f */
[C---:B------:R-:W-:Y:S01]  /*2370*/  FFMA R105, R20.reuse, R12, R41 ;  /* 0x0000000c14697223 */ /* 0x040fe20000000029 */
        /* <DEDUP_REMOVED lines=14> */
[C---:B-1----:R-:W-:Y:S01]  /*2460*/  FFMA R86, R23.reuse, R13, R26 ;  /* 0x0000000d17567223 */ /* 0x042fe2000000001a */
[----:B------:R-:W-:Y:S01]  /*2470*/  FFMA R82, R23, R15, R82 ;  /* 0x0000000f17527223 */ /* 0x000fe20000000052 */
[CC--:B0-----:R-:W-:Y:S01]  /*2480*/  FFMA R18, R6.reuse, R10.reuse, R73 ;  /* 0x0000000a06127223 */ /* 0x0c1fe20000000049 */
[-C--:B------:R-:W-:Y:S01]  /*2490*/  FFMA R17, R6, R9.reuse, R27 ;  /* 0x0000000906117223 */ /* 0x080fe2000000001b */
[----:B------:R-:W0:Y:S01]  /*24a0*/  LDC R73, c[0x0][0x39c] ;  /* 0x0000e700ff497b82 */ /* 0x000e220000000800 */
[----:B------:R-:W-:Y:S01]  /*24b0*/  FFMA R54, R4, R10, R63 ;  /* 0x0000000a04367223 */ /* 0x000fe2000000003f */
[-C--:B--2---:R-:W-:Y:S01]  /*24c0*/  FFMA R20, R48, R8.reuse, R87 ;  /* 0x0000000830147223 */ /* 0x084fe20000000057 */
[-C--:B------:R-:W-:Y:S01]  /*24d0*/  FFMA R28, R49, R8.reuse, R28 ;  /* 0x00000008311c7223 */ /* 0x080fe2000000001c */
[-C--:B------:R-:W-:Y:S01]  /*24e0*/  FFMA R36, R50, R8.reuse, R93 ;  /* 0x0000000832247223 */ /* 0x080fe2000000005d */
[----:B------:R-:W-:Y:S01]  /*24f0*/  FFMA R44, R51, R8, R44 ;  /* 0x00000008332c7223 */ /* 0x000fe2000000002c */
[-C--:B---3--:R-:W-:Y:S01]  /*2500*/  FFMA R26, R48, R70.reuse, R65 ;  /* 0x00000046301a7223 */ /* 0x088fe20000000041 */
[----:B------:R-:W-:Y:S01]  /*2510*/  FFMA R42, R50, R70, R67 ;  /* 0x00000046322a7223 */ /* 0x000fe20000000043 */
        /* <DEDUP_REMOVED lines=48> */
[CC--:B------:R-:W-:Y:S01]  /*2820*/  FFMA R49, R51.reuse, R69.reuse, R114 ;  /* 0x0000004533317223 */ /* 0x0c0fe20000000072 */
[----:B------:R-:W-:Y:S01]  /*2830*/  FFMA R50, R51, R70, R101 ;  /* 0x0000004633327223 */ /* 0x000fe20000000065 */
[C---:B------:R-:W-:Y:S01]  /*2840*/  FFMA R4, R7.reuse, R68, R80 ;  /* 0x0000004407047223 */ /* 0x040fe20000000050 */
[C---:B------:R-:W-:Y:S01]  /*2850*/  FFMA R5, R7.reuse, R69, R86 ;  /* 0x0000004507057223 */ /* 0x040fe20000000056 */
[----:B------:R-:W-:Y:S01]  /*2860*/  FFMA R6, R7, R70, R117 ;  /* 0x0000004607067223 */ /* 0x000fe20000000075 */
[-C--:B------:R-:W-:Y:S01]  /*2870*/  FFMA R51, R51, R71.reuse, R120 ;  /* 0x0000004733337223 */ /* 0x080fe20000000078 */
[----:B------:R-:W-:Y:S01]  /*2880*/  FFMA R7, R7, R71, R82 ;  /* 0x0000004707077223 */ /* 0x000fe20000000052 */
[----:B0-----:R-:W-:Y:S01]  /*2890*/  LEA R84, R73, R84, 0x3 ;  /* 0x0000005449547211 */ /* 0x001fe200078e18ff */
[----:B------:R-:W-:Y:S06]  /*28a0*/  BAR.SYNC.DEFER_BLOCKING 0x0 ;  /* 0x0000000000007b1d */ /* 0x000fec0000010000 */
[----:B------:R-:W-:Y:S05]  /*28b0*/  BRA.U UP0, `(.L_x_4) ;  /* 0xffffffd900e47547 */ /* 0x000fea000b83ffff */
.L_x_3:
[----:B------:R-:W1:Y:S01]  /*28c0*/  S2R R71, SR_CTAID.Y ;  /* 0x0000000000477919 */ /* 0x000e620000002600 */
[----:B------:R-:W2:Y:S01]  /*28d0*/  LDC.64 R68, c[0x0][0x390] ;  /* 0x0000e400ff447b82 */ /* 0x000ea20000000a00 */
[----:B------:R-:W3:Y:S01]  /*28e0*/  S2R R70, SR_CTAID.X ;  /* 0x0000000000467919 */ /* 0x000ee20000002500 */
[----:B-1----:R-:W-:Y:S02]  /*28f0*/  LEA R0, R71, R0, 0x5 ;  /* 0x0000000047007211 */ /* 0x002fe400078e28ff */
[----:B---3--:R-:W-:Y:S02]  /*2900*/  LEA R70, R70, R3, 0x5 ;  /* 0x0000000346467211 */ /* 0x008fe400078e28ff */
[----:B------:R-:W-:Y:S02]  /*2910*/  SHF.L.U32 R0, R0, 0x2, RZ ;  /* 0x0000000200007819 */ /* 0x000fe400000006ff */
[----:B------:R-:W-:-:S05]  /*2920*/  SHF.L.U32 R70, R70, 0x2, RZ ;  /* 0x0000000246467819 */ /* 0x000fca00000006ff */
[C---:B------:R-:W-:Y:S01]  /*2930*/  IMAD R3, R0.reuse, R73, R70 ;  /* 0x0000004900037224 */ /* 0x040fe200078e0246 */
[----:B------:R-:W-:-:S03]  /*2940*/  IADD3 R0, PT, PT, R0, 0x40, RZ ;  /* 0x0000004000007810 */ /* 0x000fc60007ffe0ff */
[----:B--2---:R-:W-:-:S04]  /*2950*/  IMAD.WIDE R2, R3, 0x4, R68 ;  /* 0x0000000403027825 */ /* 0x004fc800078e0244 */
[----:B------:R-:W-:Y:S01]  /*2960*/  IMAD R77, R0, R73, R70 ;  /* 0x00000049004d7224 */ /* 0x000fe200078e0246 */
[----:B0-----:R-:W-:Y:S01]  /*2970*/  STG.E.128 desc[UR8][R2.64], R20 ;  /* 0x0000001402007986 */ /* 0x001fe2000c101d08 */
[----:B------:R-:W-:-:S03]  /*2980*/  IMAD.WIDE R70, R73, 0x4, R2 ;  /* 0x0000000449467825 */ /* 0x000fc600078e0202 */
[----:B------:R-:W-:Y:S01]  /*2990*/  STG.E.128 desc[UR8][R2.64+0x100], R24 ;  /* 0x0001001802007986 */ /* 0x000fe2000c101d08 */
        /* <DEDUP_REMOVED lines=11> */
[----:B------:R-:W-:Y:S04]  /*2a50*/  STG.E.128 desc[UR8][R74.64+0x100], R48 ;  /* 0x000100304a007986 */ /* 0x000fe8000c101d08 */
[----:B------:R-:W-:Y:S04]  /*2a60*/  STG.E.128 desc[UR8][R76.64], R52 ;  /* 0x000000344c007986 */ /* 0x000fe8000c101d08 */
[----:B------:R-:W-:Y:S04]  /*2a70*/  STG.E.128 desc[UR8][R76.64+0x100], R56 ;  /* 0x000100384c007986 */ /* 0x000fe8000c101d08 */
[----:B------:R-:W-:Y:S04]  /*2a80*/  STG.E.128 desc[UR8][R78.64], R60 ;  /* 0x0000003c4e007986 */ /* 0x000fe8000c101d08 */
[----:B------:R-:W-:Y:S04]  /*2a90*/  STG.E.128 desc[UR8][R78.64+0x100], R64 ;  /* 0x000100404e007986 */ /* 0x000fe8000c101d08 */
[----:B------:R-:W-:Y:S04]  /*2aa0*/  STG.E.128 desc[UR8][R80.64], R16 ;  /* 0x0000001050007986 */ /* 0x000fe8000c101d08 */
[----:B------:R-:W-:Y:S04]  /*2ab0*/  STG.E.128 desc[UR8][R80.64+0x100], R12 ;  /* 0x0001000c50007986 */ /* 0x000fe8000c101d08 */
[----:B------:R-:W-:Y:S04]  /*2ac0*/  STG.E.128 desc[UR8][R72.64], R8 ;  /* 0x0000000848007986 */ /* 0x000fe8000c101d08 */
[----:B------:R-:W-:Y:S01]  /*2ad0*/  STG.E.128 desc[UR8][R72.64+0x100], R4 ;  /* 0x0001000448007986 */ /* 0x000fe2000c101d08 */
[----:B------:R-:W-:Y:S05]  /*2ae0*/  EXIT ;  /* 0x000000000000794d */ /* 0x000fea0003800000 */
.L_x_5:
        /* <DEDUP_REMOVED lines=9> */
.L_x_16:


//--------------------- .text._Z13mySgemm_tiledPfS_S_iii --------------------------
	.section	.text._Z13mySgemm_tiledPfS_S_iii,"ax",@progbits
	.align	128
        .global         _Z13mySgemm_tiledPfS_S_iii
        .type           _Z13mySgemm_tiledPfS_S_iii,@function
        .size           _Z13mySgemm_tiledPfS_S_iii,(.L_x_17 - _Z13mySgemm_tiledPfS_S_iii)
        .other          _Z13mySgemm_tiledPfS_S_iii,@"STO_CUDA_ENTRY STV_DEFAULT"
_Z13mySgemm_tiledPfS_S_iii:
.text._Z13mySgemm_tiledPfS_S_iii:
[----:B------:R-:W-:Y:S01]  /*0000*/  LDC R1, c[0x0][0x37c] ;  /* 0x0000df00ff017b82 */ /* 0x000fe20000000800 */
[----:B------:R-:W0:Y:S07]  /*0010*/  LDCU.64 UR6, c[0x0][0x398] ;  /* 0x00007300ff0677ac */ /* 0x000e2e0008000a00 */
[----:B------:R-:W1:Y:S08]  /*0020*/  S2UR UR5, SR_CTAID.X ;  /* 0x00000000000579c3 */ /* 0x000e700000002500 */
[----:B------:R-:W2:Y:S01]  /*0030*/  S2UR UR8, SR_CTAID.Y ;  /* 0x00000000000879c3 */ /* 0x000ea20000002600 */
[----:B0-----:R-:W-:Y:S01]  /*0040*/  MOV R0, UR7 ;  /* 0x0000000700007c02 */ /* 0x001fe20008000f00 */
[----:B------:R-:W-:-:S03]  /*0050*/  USHF.R.S32.HI UR4, URZ, 0x1f, UR6 ;  /* 0x0000001fff047899 */ /* 0x000fc60008011406 */
[----:B------:R-:W-:Y:S01]  /*0060*/  SHF.R.S32.HI R3, RZ, 0x1f, R0 ;  /* 0x0000001fff037819 */ /* 0x000fe20000011400 */
[----:B------:R-:W-:Y:S01]  /*0070*/  ULEA.HI UR4, UR4, UR6, URZ, 0x7 ;  /* 0x0000000604047291 */ /* 0x000fe2000f8f38ff */
[----:B-1----:R-:W-:Y:S02]  /*0080*/  MOV R2, UR5 ;  /* 0x0000000500027c02 */ /* 0x002fe40008000f00 */
[----:B------:R-:W-:Y:S01]  /*0090*/  LEA.HI R3, R3, R0, RZ, 0x7 ;  /* 0x0000000003037211 */ /* 0x000fe200078f38ff */
[----:B------:R-:W-:-:S03]  /*00a0*/  USHF.R.S32.HI UR4, URZ, 0x7, UR4 ;  /* 0x00000007ff047899 */ /* 0x000fc60008011404 */
[----:B------:R-:W-:Y:S02]  /*00b0*/  SHF.R.S32.HI R5, RZ, 0x7, R3 ;  /* 0x00000007ff057819 */ /* 0x000fe40000011403 */
[----:B--2---:R-:W-:Y:S02]  /*00c0*/  MOV R3, UR8 ;  /* 0x0000000800037c02 */ /* 0x004fe40008000f00 */
[----:B------:R-:W-:-:S04]  /*00d0*/  ISETP.GE.AND P0, PT, R2, R5, PT ;  /* 0x000000050200720c */ /* 0x000fc80003f06270 */
[----:B------:R-:W-:-:S13]  /*00e0*/  ISETP.GE.OR P0, PT, R3, UR4, P0 ;  /* 0x0000000403007c0c */ /* 0x000fda0008706670 */
[----:B------:R-:W-:Y:S05]  /*00f0*/  @P0 EXIT ;  /* 0x000000000000094d */ /* 0x000fea0003800000 */
[----:B------:R-:W0:Y:S01]  /*0100*/  LDCU UR7, c[0x0][0x3a0] ;  /* 0x00007400ff0777ac */ /* 0x000e220008000800 */
        /* <DEDUP_REMOVED lines=16> */
[----:B------:R-:W-:Y:S01]  /*0210*/  CS2R R38, SRZ ;  /* 0x0000000000267805 */ /* 0x000fe2000001ff00 */
[----:B0-----:R-:W-:Y:S01]  /*0220*/  UISETP.GE.AND UP0, UPT, UR7, 0x8, UPT ;  /* 0x000000080700788c */ /* 0x001fe2000bf06270 */
        /* <DEDUP_REMOVED lines=14> */
[----:B------:R-:W-:Y:S01]  /*0310*/  CS2R R64, SRZ ;  /* 0x0000000000407805 */ /* 0x000fe2000001ff00 */
[----:B------:R-:W0:Y:S01]  /*0320*/  LDCU.64 UR8, c[0x0][0x358] ;  /* 0x00006b00ff0877ac */ /* 0x000e220008000a00 */
[----:B------:R-:W-:Y:S05]  /*0330*/  BRA.U !UP0, `(.L_x_6) ;  /* 0x0000000908107547 */ /* 0x000fea000b800000 */
[----:B------:R-:W1:Y:S01]  /*0340*/  S2R R76, SR_TID.X ;  /* 0x00000000004c7919 */ /* 0x000e620000002100 */
[----:B------:R-:W2:Y:S01]  /*0350*/  S2UR UR6, SR_CgaCtaId ;  /* 0x00000000000679c3 */ /* 0x000ea20000008800 */
[----:B------:R-:W-:Y:S01]  /*0360*/  UMOV UR4, 0x400 ;  /* 0x0000040000047882 */ /* 0x000fe20000000000 */
[----:B------:R-:W-:Y:S01]  /*0370*/  HFMA2 R77, -RZ, RZ, 0, 0 ;  /* 0x00000000ff4d7431 */ /* 0x000fe200000001ff */
[----:B------:R-:W-:Y:S01]  /*0380*/  UIADD3 UR5, UPT, UPT, UR4, 0x1000, URZ ;  /* 0x0000100004057890 */ /* 0x000fe2000fffe0ff */
[----:B------:R-:W-:Y:S01]  /*0390*/  MOV R7, RZ ;  /* 0x000000ff00077202 */ /* 0x000fe20000000f00 */
[----:B------:R-:W-:-:S04]  /*03a0*/  USHF.R.S32.HI UR4, URZ, 0x1f, UR7 ;  /* 0x0000001fff047899 */ /* 0x000fc80008011407 */
[----:B------:R-:W-:-:S04]  /*03b0*/  ULEA.HI UR4, UR4, UR7, URZ, 0x3 ;  /* 0x0000000704047291 */ /* 0x000fc8000f8f18ff */
[----:B------:R-:W-:Y:S02]  /*03c0*/  USHF.R.S32.HI UR4, URZ, 0x3, UR4 ;  /* 0x00000003ff047899 */ /* 0x000fe40008011404 */
[----:B--2---:R-:W-:-:S06]  /*03d0*/  ULEA UR5, UR6, UR5, 0x18 ;  /* 0x0000000506057291 */ /* 0x004fcc000f8ec0ff */
[----:B-1----:R-:W-:-:S04]  /*03e0*/  LEA R78, R76, UR5, 0x5 ;  /* 0x000000054c4e7c11 */ /* 0x002fc8000f8e28ff */
[----:B------:R-:W-:-:S07]  /*03f0*/  IADD3 R78, PT, PT, R78, 0x10, RZ ;  /* 0x000000104e4e7810 */ /* 0x000fce0007ffe0ff */
.L_x_8:
[----:B------:R-:W1:Y:S01]  /*0400*/  S2R R79, SR_TID.Y ;  /* 0x00000000004f7919 */ /* 0x000e620000002200 */
[----:B------:R-:W1:Y:S01]  /*0410*/  LDCU UR6, c[0x0][0x360] ;  /* 0x00006c00ff0677ac */ /* 0x000e620008000800 */
[----:B------:R-:W2:Y:S01]  /*0420*/  LDC R0, c[0x0][0x39c] ;  /* 0x0000e700ff007b82 */ /* 0x000ea20000000800 */
[----:B------:R-:W3:Y:S01]  /*0430*/  S2R R3, SR_CTAID.Y ;  /* 0x0000000000037919 */ /* 0x000ee20000002600 */
[----:B------:R-:W4:Y:S01]  /*0440*/  LDCU UR7, c[0x0][0x3a0] ;  /* 0x00007400ff0777ac */ /* 0x000f220008000800 */
[----:B------:R-:W5:Y:S05]  /*0450*/  S2R R2, SR_CTAID.X ;  /* 0x0000000000027919 */ /* 0x000f6a0000002500 */
[----:B------:R-:W0:Y:S08]  /*0460*/  LDC.64 R70, c[0x0][0x380] ;  /* 0x0000e000ff467b82 */ /* 0x000e300000000a00 */
[----:B------:R-:W0:Y:S01]  /*0470*/  LDC.64 R68, c[0x0][0x388] ;  /* 0x0000e200ff447b82 */ /* 0x000e220000000a00 */
[----:B-1----:R-:W-:-:S05]  /*0480*/  IMAD R80, R79, UR6, R76 ;  /* 0x000000064f507c24 */ /* 0x002fca000f8e024c */
[--C-:B------:R-:W-:Y:S02]  /*0490*/  SHF.R.U32.HI R84, RZ, 0x1, R80.reuse ;  /* 0x00000001ff547819 */ /* 0x100fe40000011650 */
[----:B------:R-:W-:Y:S02]  /*04a0*/  SHF.L.U32 R73, R80, 0x2, RZ ;  /* 0x0000000250497819 */ /* 0x000fe400000006ff */
[----:B---3--:R-:W-:Y:S02]  /*04b0*/  LEA R72, R3, R84, 0x7 ;  /* 0x0000005403487211 */ /* 0x008fe400078e38ff */
[C---:B------:R-:W-:Y:S02]  /*04c0*/  LOP3.LUT R75, R73.reuse, 0x4, RZ, 0xc0, !PT ;  /* 0x00000004494b7812 */ /* 0x040fe400078ec0ff */
[----:B------:R-:W-:Y:S02]  /*04d0*/  SHF.R.U32.HI R82, RZ, 0x5, R80 ;  /* 0x00000005ff527819 */ /* 0x000fe40000011650 */
[----:B------:R-:W-:Y:S01]  /*04e0*/  LOP3.LUT R73, R73, 0x7c, RZ, 0xc0, !PT ;  /* 0x0000007c49497812 */ /* 0x000fe200078ec0ff */
[----:B----4-:R-:W-:Y:S01]  /*04f0*/  IMAD R72, R72, UR7, R75 ;  /* 0x0000000748487c24 */ /* 0x010fe2000f8e024b */
[----:B------:R-:W-:-:S02]  /*0500*/  LEA R75, R77, R82, 0x3 ;  /* 0x000000524d4b7211 */ /* 0x000fc400078e18ff */
[----:B-----5:R-:W-:Y:S02]  /*0510*/  LEA R74, R2, R73, 0x7 ;  /* 0x00000049024a7211 */ /* 0x020fe400078e38ff */
[----:B------:R-:W-:-:S03]  /*0520*/  LEA R73, R77, R72, 0x3 ;  /* 0x000000484d497211 */ /* 0x000fc600078e18ff */
[----:B--2---:R-:W-:Y:S02]  /*0530*/  IMAD R75, R75, R0, R74 ;  /* 0x000000004b4b7224 */ /* 0x004fe400078e024a */
[----:B0-----:R-:W-:-:S04]  /*0540*/  IMAD.WIDE R70, R73, 0x4, R70 ;  /* 0x0000000449467825 */ /* 0x001fc800078e0246 */
[----:B------:R-:W-:Y:S02]  /*0550*/  IMAD.WIDE R72, R75, 0x4, R68 ;  /* 0x000000044b487825 */ /* 0x000fe400078e0244 */
[----:B------:R-:W2:Y:S04]  /*0560*/  LDG.E.128.CONSTANT R68, desc[UR8][R70.64] ;  /* 0x0000000846447981 */ /* 0x000ea8000c1e9d00 */
[----:B------:R-:W3:Y:S01]  /*0570*/  LDG.E.128.CONSTANT R72, desc[UR8][R72.64] ;  /* 0x0000000848487981 */ /* 0x000ee2000c1e9d00 */
[----:B------:R-:W0:Y:S01]  /*0580*/  S2UR UR7, SR_CgaCtaId ;  /* 0x00000000000779c3 */ /* 0x000e220000008800 */
[----:B------:R-:W-:Y:S01]  /*0590*/  SHF.L.U32 R80, R80, 0x4, RZ ;  /* 0x0000000450507819 */ /* 0x000fe200000006ff */
[----:B------:R-:W-:-:S03]  /*05a0*/  UMOV UR6, 0x400 ;  /* 0x0000040000067882 */ /* 0x000fc60000000000 */
[C---:B------:R-:W-:Y:S02]  /*05b0*/  LOP3.LUT R81, R80.reuse, 0x10, RZ, 0xc0, !PT ;  /* 0x0000001050517812 */ /* 0x040fe400078ec0ff */
[----:B------:R-:W-:Y:S02]  /*05c0*/  LOP3.LUT R83, R80, 0x1f0, RZ, 0xc0, !PT ;  /* 0x000001f050537812 */ /* 0x000fe400078ec0ff */
[----:B------:R-:W-:Y:S02]  /*05d0*/  LEA R81, R84, R81, 0x5 ;  /* 0x0000005154517211 */ /* 0x000fe400078e28ff */
[----:B------:R-:W-:Y:S02]  /*05e0*/  LEA R83, R82, R83, 0x9 ;  /* 0x0000005352537211 */ /* 0x000fe400078e48ff */
[----:B------:R-:W-:Y:S01]  /*05f0*/  MOV R80, R78 ;  /* 0x0000004e00507202 */ /* 0x000fe20000000f00 */
[----:B0-----:R-:W-:-:S06]  /*0600*/  ULEA UR6, UR7, UR6, 0x18 ;  /* 0x0000000607067291 */ /* 0x001fcc000f8ec0ff */
[----:B------:R-:W-:-:S03]  /*0610*/  LEA R79, R79, UR6, 0x8 ;  /* 0x000000064f4f7c11 */ /* 0x000fc6000f8e40ff */
[----:B--2---:R0:W-:Y:S01]  /*0620*/  STS.128 [R81+UR6], R68 ;  /* 0x0000004451007988 */ /* 0x0041e20008000c06 */
[----:B------:R-:W-:-:S03]  /*0630*/  UMOV UR6, 0x80 ;  /* 0x0000008000067882 */ /* 0x000fc60000000000 */
[----:B---3--:R0:W-:Y:S01]  /*0640*/  STS.128 [R83+UR5], R72 ;  /* 0x0000004853007988 */ /* 0x0081e20008000c05 */
[----:B------:R-:W-:Y:S06]  /*0650*/  BAR.SYNC.DEFER_BLOCKING 0x0 ;  /* 0x0000000000007b1d */ /* 0x000fec0000010000 */
.L_x_7:
[----:B0-----:R-:W-:Y:S04]  /*0660*/  LDS.128 R68, [R80+-0x10] ;  /* 0xfffff00050447984 */ /* 0x001fe80000000c00 */
[----:B------:R0:W-:Y:S04]  /*0670*/  LDS.128 R72, [R80] ;  /* 0x0000000050487984 */ /* 0x0001e80000000c00 */
[----:B------:R-:W1:Y:S04]  /*0680*/  LDS R82, [R79+UR6+-0x60] ;  /* 0xffffa0064f527984 */ /* 0x000e680008000800 */
[----:B------:R-:W2:Y:S01]  /*0690*/  LDS R81, [R79+UR6+-0x80] ;  /* 0xffff80064f517984 */ /* 0x000ea20008000800 */
[----:B0-----:R-:W-:-:S03]  /*06a0*/  IADD3 R80, PT, PT, R80, 0x200, RZ ;  /* 0x0000020050507810 */ /* 0x001fc60007ffe0ff */
[----:B------:R-:W0:Y:S04]  /*06b0*/  LDS R84, [R79+UR6+-0x40] ;  /* 0xffffc0064f547984 */ /* 0x000e280008000800 */
[----:B------:R-:W3:Y:S04]  /*06c0*/  LDS R86, [R79+UR6+-0x20] ;  /* 0xffffe0064f567984 */ /* 0x000ee80008000800 */
[----:B------:R-:W4:Y:S04]  /*06d0*/  LDS R88, [R79+UR6] ;  /* 0x000000064f587984 */ /* 0x000f280008000800 */
[----:B------:R-:W5:Y:S04]  /*06e0*/  LDS R90, [R79+UR6+0x20] ;  /* 0x000020064f5a7984 */ /* 0x000f680008000800 */
[----:B------:R-:W5:Y:S01]  /*06f0*/  LDS R92, [R79+UR6+0x40] ;  /* 0x000040064f5c7984 */ /* 0x000f620008000800 */
[----:B-1----:R-:W-:Y:S01]  /*0700*/  FFMA R56, R68, R82, R56 ;  /* 0x0000005244387223 */ /* 0x002fe20000000038 */
[C---:B------:R-:W-:Y:S01]  /*0710*/  FFMA R57, R82.reuse, R69, R57 ;  /* 0x0000004552397223 */ /* 0x040fe20000000039 */
[C---:B------:R-:W-:Y:S01]  /*0720*/  FFMA R58, R82.reuse, R70, R58 ;  /* 0x00000046523a7223 */ /* 0x040fe2000000003a */
[----:B------:R-:W-:Y:S01]  /*0730*/  FFMA R59, R82, R71, R59 ;  /* 0x00000047523b7223 */ /* 0x000fe2000000003b */
[----:B------:R-:W-:Y:S01]  /*0740*/  FFMA R52, R72, R82, R52 ;  /* 0x0000005248347223 */ /* 0x000fe20000000034 */
[C---:B------:R-:W-:Y:S01]  /*0750*/  FFMA R53, R82.reuse, R73, R53 ;  /* 0x0000004952357223 */ /* 0x040fe20000000035 */
[C---:B------:R-:W-:Y:S01]  /*0760*/  FFMA R54, R82.reuse, R74, R54 ;  /* 0x0000004a52367223 */ /* 0x040fe20000000036 */
[----:B------:R-:W-:Y:S01]  /*0770*/  FFMA R55, R82, R75, R55 ;  /* 0x0000004b52377223 */ /* 0x000fe20000000037 */
[C---:B--2---:R-:W-:Y:S01]  /*0780*/  FFMA R64, R81.reuse, R68, R64 ;  /* 0x0000004451407223 */ /* 0x044fe20000000040 */
[----:B------:R-:W1:Y:S01]  /*0790*/  LDS R82, [R79+UR6+0x60] ;  /* 0x000060064f527984 */ /* 0x000e620008000800 */
[----:B------:R-:W-:Y:S01]  /*07a0*/  UIADD3 UR6, UPT, UPT, UR6, 0x4, URZ ;  /* 0x0000000406067890 */ /* 0x000fe2000fffe0ff */
[C---:B------:R-:W-:Y:S01]  /*07b0*/  FFMA R65, R81.reuse, R69, R65 ;  /* 0x0000004551417223 */ /* 0x040fe20000000041 */
[C---:B------:R-:W-:Y:S01]  /*07c0*/  FFMA R66, R81.reuse, R70, R66 ;  /* 0x0000004651427223 */ /* 0x040fe20000000042 */
[C---:B------:R-:W-:Y:S01]  /*07d0*/  FFMA R67, R81.reuse, R71, R67 ;  /* 0x0000004751437223 */ /* 0x040fe20000000043 */
[----:B------:R-:W-:Y:S01]  /*07e0*/  UISETP.NE.AND UP0, UPT, UR6, 0xa0, UPT ;  /* 0x000000a00600788c */ /* 0x000fe2000bf05270 */
[C---:B------:R-:W-:Y:S01]  /*07f0*/  FFMA R60, R81.reuse, R72, R60 ;  /* 0x00000048513c7223 */ /* 0x040fe2000000003c */
[C---:B------:R-:W-:Y:S01]  /*0800*/  FFMA R61, R81.reuse, R73, R61 ;  /* 0x00000049513d7223 */ /* 0x040fe2000000003d */
[C---:B------:R-:W-:Y:S01]  /*0810*/  FFMA R62, R81.reuse, R74, R62 ;  /* 0x0000004a513e7223 */ /* 0x040fe2000000003e */
[----:B------:R-:W-:Y:S01]  /*0820*/  FFMA R63, R81, R75, R63 ;  /* 0x0000004b513f7223 */ /* 0x000fe2000000003f */
[----:B0-----:R-:W-:Y:S01]  /*0830*/  FFMA R48, R68, R84, R48 ;  /* 0x0000005444307223 */ /* 0x001fe20000000030 */
[C---:B------:R-:W-:Y:S01]  /*0840*/  FFMA R49, R84.reuse, R69, R49 ;  /* 0x0000004554317223 */ /* 0x040fe20000000031 */
[C---:B------:R-:W-:Y:S01]  /*0850*/  FFMA R50, R84.reuse, R70, R50 ;  /* 0x0000004654327223 */ /* 0x040fe20000000032 */
[----:B------:R-:W-:Y:S01]  /*0860*/  FFMA R51, R84, R71, R51 ;  /* 0x0000004754337223 */ /* 0x000fe20000000033 */
[----:B------:R-:W-:Y:S01]  /*0870*/  FFMA R44, R72, R84, R44 ;  /* 0x00000054482c7223 */ /* 0x000fe2000000002c */
[C---:B------:R-:W-:Y:S01]  /*0880*/  FFMA R45, R84.reuse, R73, R45 ;  /* 0x00000049542d7223 */ /* 0x040fe2000000002d */
[C---:B------:R-:W-:Y:S01]  /*0890*/  FFMA R46, R84.reuse, R74, R46 ;  /* 0x0000004a542e7223 */ /* 0x040fe2000000002e */
[----:B------:R-:W-:Y:S01]  /*08a0*/  FFMA R47, R84, R75, R47 ;  /* 0x0000004b542f7223 */ /* 0x000fe2000000002f */
[----:B---3--:R-:W-:Y:S01]  /*08b0*/  FFMA R40, R68, R86, R40 ;  /* 0x0000005644287223 */ /* 0x008fe20000000028 */
[C---:B------:R-:W-:Y:S01]  /*08c0*/  FFMA R41, R86.reuse, R69, R41 ;  /* 0x0000004556297223 */ /* 0x040fe20000000029 */
[C---:B------:R-:W-:Y:S01]  /*08d0*/  FFMA R42, R86.reuse, R70, R42 ;  /* 0x00000046562a7223 */ /* 0x040fe2000000002a */
[----:B------:R-:W-:Y:S01]  /*08e0*/  FFMA R43, R86, R71, R43 ;  /* 0x00000047562b7223 */ /* 0x000fe2000000002b */
[----:B------:R-:W-:Y:S01]  /*08f0*/  FFMA R36, R72, R86, R36 ;  /* 0x0000005648247223 */ /* 0x000fe20000000024 */
[C---:B------:R-:W-:Y:S01]  /*0900*/  FFMA R37, R86.reuse, R73, R37 ;  /* 0x0000004956257223 */ /* 0x040fe20000000025 */
[C---:B------:R-:W-:Y:S01]  /*0910*/  FFMA R38, R86.reuse, R74, R38 ;  /* 0x0000004a56267223 */ /* 0x040fe20000000026 */
[----:B------:R-:W-:Y:S01]  /*0920*/  FFMA R39, R86, R75, R39 ;  /* 0x0000004b56277223 */ /* 0x000fe20000000027 */
[----:B----4-:R-:W-:Y:S01]  /*0930*/  FFMA R32, R68, R88, R32 ;  /* 0x0000005844207223 */ /* 0x010fe20000000020 */
[C---:B------:R-:W-:Y:S01]  /*0940*/  FFMA R33, R88.reuse, R69, R33 ;  /* 0x0000004558217223 */ /* 0x040fe20000000021 */
[C---:B------:R-:W-:Y:S01]  /*0950*/  FFMA R34, R88.reuse, R70, R34 ;  /* 0x0000004658227223 */ /* 0x040fe20000000022 */
[----:B------:R-:W-:Y:S01]  /*0960*/  FFMA R35, R88, R71, R35 ;  /* 0x0000004758237223 */ /* 0x000fe20000000023 */
[----:B------:R-:W-:Y:S01]  /*0970*/  FFMA R28, R72, R88, R28 ;  /* 0x00000058481c7223 */ /* 0x000fe2000000001c */
[C---:B------:R-:W-:Y:S01]  /*0980*/  FFMA R29, R88.reuse, R73, R29 ;  /* 0x00000049581d7223 */ /* 0x040fe2000000001d */
[C---:B------:R-:W-:Y:S01]  /*0990*/  FFMA R30, R88.reuse, R74, R30 ;  /* 0x0000004a581e7223 */ /* 0x040fe2000000001e */
[----:B------:R-:W-:Y:S01]  /*09a0*/  FFMA R31, R88, R75, R31 ;  /* 0x0000004b581f7223 */ /* 0x000fe2000000001f */
[----:B-----5:R-:W-:Y:S01]  /*09b0*/  FFMA R24, R68, R90, R24 ;  /* 0x0000005a44187223 */ /* 0x020fe20000000018 */
[C---:B------:R-:W-:Y:S01]  /*09c0*/  FFMA R25, R90.reuse, R69, R25 ;  /* 0x000000455a197223 */ /* 0x040fe20000000019 */
[C---:B------:R-:W-:Y:S01]  /*09d0*/  FFMA R26, R90.reuse, R70, R26 ;  /* 0x000000465a1a7223 */ /* 0x040fe2000000001a */
[----:B------:R-:W-:Y:S01]  /*09e0*/  FFMA R27, R90, R71, R27 ;  /* 0x000000475a1b7223 */ /* 0x000fe2000000001b */
[----:B------:R-:W-:Y:S01]  /*09f0*/  FFMA R20, R72, R90, R20 ;  /* 0x0000005a48147223 */ /* 0x000fe20000000014 */
        /* <DEDUP_REMOVED lines=19> */
[----:B------:R-:W-:Y:S06]  /*0b30*/  BRA.U UP0, `(.L_x_7) ;  /* 0xfffffff900c87547 */ /* 0x000fec000b83ffff */
[----:B------:R-:W-:Y:S01]  /*0b40*/  IADD3 R77, PT, PT, R77, 0x1, RZ ;  /* 0x000000014d4d7810 */ /* 0x000fe20007ffe0ff */
[----:B------:R-:W-:Y:S03]  /*0b50*/  BAR.SYNC.DEFER_BLOCKING 0x0 ;  /* 0x0000000000007b1d */ /* 0x000fe60000010000 */
[----:B------:R-:W-:-:S13]  /*0b60*/  ISETP.NE.AND P0, PT, R77, UR4, PT ;  /* 0x000000044d007c0c */ /* 0x000fda000bf05270 */
[----:B------:R-:W-:Y:S05]  /*0b70*/  @P0 BRA `(.L_x_8) ;  /* 0xfffffff800200947 */ /* 0x000fea000383ffff */
.L_x_6:
[----:B------:R-:W1:Y:S01]  /*0b80*/  S2R R70, SR_TID.Y ;  /* 0x0000000000467919 */ /* 0x000e620000002200 */
[----:B------:R-:W2:Y:S01]  /*0b90*/  LDC.64 R68, c[0x0][0x390] ;  /* 0x0000e400ff447b82 */ /* 0x000ea20000000a00 */
[----:B------:R-:W3:Y:S01]  /*0ba0*/  S2R R71, SR_TID.X ;  /* 0x0000000000477919 */ /* 0x000ee20000002100 */
[----:B-1----:R-:W-:Y:S02]  /*0bb0*/  LEA R3, R3, R70, 0x4 ;  /* 0x0000004603037211 */ /* 0x002fe400078e20ff */
[----:B---3--:R-:W-:Y:S02]  /*0bc0*/  LEA R2, R2, R71, 0x4 ;  /* 0x0000004702027211 */ /* 0x008fe400078e20ff */
[----:B------:R-:W-:Y:S02]  /*0bd0*/  SHF.L.U32 R3, R3, 0x3, RZ ;  /* 0x0000000303037819 */ /* 0x000fe400000006ff */
[----:B------:R-:W-:-:S05]  /*0be0*/  SHF.L.U32 R2, R2, 0x3, RZ ;  /* 0x0000000302027819 */ /* 0x000fca00000006ff */
[----:B------:R-:W-:-:S04]  /*0bf0*/  IMAD R3, R3, R0, R2 ;  /* 0x0000000003037224 */ /* 0x000fc800078e0202 */
[----:B--2---:R-:W-:-:S05]  /*0c00*/  IMAD.WIDE R2, R3, 0x4, R68 ;  /* 0x0000000403027825 */ /* 0x004fca00078e0244 */
[----:B0-----:R0:W-:Y:S01]  /*0c10*/  STG.E.128 desc[UR8][R2.64], R64 ;  /* 0x0000004002007986 */ /* 0x0011e2000c101d08 */
[----:B------:R-:W-:-:S03]  /*0c20*/  IMAD.WIDE R68, R0, 0x4, R2 ;  /* 0x0000000400447825 */ /* 0x000fc600078e0202 */
[----:B------:R-:W-:Y:S01]  /*0c30*/  STG.E.128 desc[UR8][R2.64+0x10], R60 ;  /* 0x0000103c02007986 */ /* 0x000fe2000c101d08 */
[----:B------:R-:W-:-:S03]  /*0c40*/  IMAD.WIDE R70, R0, 0x4, R68 ;  /* 0x0000000400467825 */ /* 0x000fc600078e0244 */
[----:B------:R-:W-:Y:S04]  /*0c50*/  STG.E.128 desc[UR8][R68.64], R56 ;  /* 0x0000003844007986 */ /* 0x000fe8000c101d08 */
[----:B------:R-:W-:Y:S01]  /*0c60*/  STG.E.128 desc[UR8][R68.64+0x10], R52 ;  /* 0x0000103444007986 */ /* 0x000fe2000c101d08 */
        /* <DEDUP_REMOVED lines=10> */
[----:B0-----:R-:W-:-:S03]  /*0d10*/  IMAD.WIDE R64, R0, 0x4, R78 ;  /* 0x0000000400407825 */ /* 0x001fc600078e024e */
[----:B------:R-:W-:Y:S04]  /*0d20*/  STG.E.128 desc[UR8][R76.64], R24 ;  /* 0x000000184c007986 */ /* 0x000fe8000c101d08 */
[----:B------:R-:W-:Y:S04]  /*0d30*/  STG.E.128 desc[UR8][R76.64+0x10], R20 ;  /* 0x000010144c007986 */ /* 0x000fe8000c101d08 */
[----:B------:R-:W-:Y:S04]  /*0d40*/  STG.E.128 desc[UR8][R78.64], R16 ;  /* 0x000000104e007986 */ /* 0x000fe8000c101d08 */
[----:B------:R-:W-:Y:S04]  /*0d50*/  STG.E.128 desc[UR8][R78.64+0x10], R12 ;  /* 0x0000100c4e007986 */ /* 0x000fe8000c101d08 */
[----:B------:R-:W-:Y:S04]  /*0d60*/  STG.E.128 desc[UR8][R64.64], R8 ;  /* 0x0000000840007986 */ /* 0x000fe8000c101d08 */
[----:B------:R-:W-:Y:S01]  /*0d70*/  STG.E.128 desc[UR8][R64.64+0x10], R4 ;  /* 0x0000100440007986 */ /* 0x000fe2000c101d08 */
[----:B------:R-:W-:Y:S05]  /*0d80*/  EXIT ;  /* 0x000000000000794d */ /* 0x000fea0003800000 */
.L_x_9:
        /* <DEDUP_REMOVED lines=15> */
.L_x_17:


//--------------------- .text._Z12mynaiveSgemmPfS_S_iii --------------------------
	.section	.text._Z12mynaiveSgemmPfS_S_iii,"ax",@progbits
	.align	128
        .global         _Z12mynaiveSgemmPfS_S_iii
        .type           _Z12mynaiveSgemmPfS_S_iii,@function
        .size           _Z12mynaiveSgemmPfS_S_iii,(.L_x_18 - _Z12mynaiveSgemmPfS_S_iii)
        .other          _Z12mynaiveSgemmPfS_S_iii,@"STO_CUDA_ENTRY STV_DEFAULT"
_Z12mynaiveSgemmPfS_S_iii:
.text._Z12mynaiveSgemmPfS_S_iii:
[----:B------:R-:W-:Y:S01]  /*0000*/  LDC R1, c[0x0][0x37c] ;  /* 0x0000df00ff017b82 */ /* 0x000fe20000000800 */
[----:B------:R-:W0:Y:S01]  /*0010*/  S2R R0, SR_CTAID.Y ;  /* 0x0000000000007919 */ /* 0x000e220000002600 */
[----:B------:R-:W1:Y:S06]  /*0020*/  LDCU UR4, c[0x0][0x360] ;  /* 0x00006c00ff0477ac */ /* 0x000e6c0008000800 */
[----:B------:R-:W2:Y:S01]  /*0030*/  LDC.64 R2, c[0x0][0x398] ;  /* 0x0000e600ff027b82 */ /* 0x000ea20000000a00 */
[----:B------:R-:W0:Y:S01]  /*0040*/  S2R R7, SR_TID.Y ;  /* 0x0000000000077919 */ /* 0x000e220000002200 */
[----:B------:R-:W0:Y:S01]  /*0050*/  LDCU UR5, c[0x0][0x364] ;  /* 0x00006c80ff0577ac */ /* 0x000e220008000800 */
[----:B------:R-:W1:Y:S01]  /*0060*/  S2R R18, SR_CTAID.X ;  /* 0x0000000000127919 */ /* 0x000e620000002500 */
[----:B------:R-:W1:Y:S01]  /*0070*/  S2R R5, SR_TID.X ;  /* 0x0000000000057919 */ /* 0x000e620000002100 */
[----:B0-----:R-:W-:-:S05]  /*0080*/  IMAD R0, R0, UR5, R7 ;  /* 0x0000000500007c24 */ /* 0x001fca000f8e0207 */
[----:B--2---:R-:W-:Y:S01]  /*0090*/  ISETP.GE.AND P0, PT, R0, R2, PT ;  /* 0x000000020000720c */ /* 0x004fe20003f06270 */
[----:B-1----:R-:W-:-:S05]  /*00a0*/  IMAD R18, R18, UR4, R5 ;  /* 0x0000000412127c24 */ /* 0x002fca000f8e0205 */
[----:B------:R-:W-:-:S13]  /*00b0*/  ISETP.GE.OR P0, PT, R18, R3, P0 ;  /* 0x000000031200720c */ /* 0x000fda0000706670 */
[----:B------:R-:W-:Y:S05]  /*00c0*/  @P0 EXIT ;  /* 0x000000000000094d */ /* 0x000fea0003800000 */
[----:B------:R-:W0:Y:S01]  /*00d0*/  LDC R19, c[0x0][0x3a0] ;  /* 0x0000e800ff137b82 */ /* 0x000e220000000800 */
[----:B------:R-:W1:Y:S01]  /*00e0*/  LDCU.64 UR4, c[0x0][0x358] ;  /* 0x00006b00ff0477ac */ /* 0x000e620008000a00 */
[----:B------:R-:W-:Y:S01]  /*00f0*/  HFMA2 R24, -RZ, RZ, 0, 0 ;  /* 0x00000000ff187431 */ /* 0x000fe200000001ff */
[----:B0-----:R-:W-:-:S13]  /*0100*/  ISETP.GE.AND P0, PT, R19, 0x1, PT ;  /* 0x000000011300780c */ /* 0x001fda0003f06270 */
[----:B-1----:R-:W-:Y:S05]  /*0110*/  @!P0 BRA `(.L_x_10) ;  /* 0x0000000400e08947 */ /* 0x002fea0003800000 */
[C---:B------:R-:W-:Y:S01]  /*0120*/  ISETP.GE.U32.AND P1, PT, R19.reuse, 0x8, PT ;  /* 0x000000081300780c */ /* 0x040fe20003f26070 */
[----:B------:R-:W-:Y:S01]  /*0130*/  IMAD R20, R0, R19, RZ ;  /* 0x0000001300147224 */ /* 0x000fe200078e02ff */
[----:B------:R-:W-:Y:S02]  /*0140*/  LOP3.LUT R27, R19, 0x7, RZ, 0xc0, !PT ;  /* 0x00000007131b7812 */ /* 0x000fe400078ec0ff */
[----:B------:R-:W-:Y:S02]  /*0150*/  MOV R24, RZ ;  /* 0x000000ff00187202 */ /* 0x000fe40000000f00 */
[----:B------:R-:W-:Y:S02]  /*0160*/  ISETP.NE.AND P0, PT, R27, RZ, PT ;  /* 0x000000ff1b00720c */ /* 0x000fe40003f05270 */
[----:B------:R-:W-:-:S05]  /*0170*/  MOV R21, RZ ;  /* 0x000000ff00157202 */ /* 0x000fca0000000f00 */
[----:B------:R-:W-:Y:S06]  /*0180*/  @!P1 BRA `(.L_x_11) ;  /* 0x0000000000c49947 */ /* 0x000fec0003800000 */
[----:B------:R-:W0:Y:S01]  /*0190*/  LDC.64 R4, c[0x0][0x380] ;  /* 0x0000e000ff047b82 */ /* 0x000e220000000a00 */
[----:B------:R-:W-:Y:S02]  /*01a0*/  LOP3.LUT R21, R19, 0x7ffffff8, RZ, 0xc0, !PT ;  /* 0x7ffffff813157812 */ /* 0x000fe400078ec0ff */
[----:B------:R-:W-:Y:S02]  /*01b0*/  MOV R24, RZ ;  /* 0x000000ff00187202 */ /* 0x000fe40000000f00 */
[----:B------:R-:W-:Y:S02]  /*01c0*/  MOV R2, R18 ;  /* 0x0000001200027202 */ /* 0x000fe40000000f00 */
[----:B------:R-:W-:Y:S01]  /*01d0*/  IADD3 R22, PT, PT, -R21, RZ, RZ ;  /* 0x000000ff15167210 */ /* 0x000fe20007ffe1ff */
[----:B0-----:R-:W-:-:S03]  /*01e0*/  IMAD.WIDE.U32 R4, R20, 0x4, R4 ;  /* 0x0000000414047825 */ /* 0x001fc600078e0004 */
[----:B------:R-:W-:-:S04]  /*01f0*/  IADD3 R6, P1, PT, R4, 0x10, RZ ;  /* 0x0000001004067810 */ /* 0x000fc80007f3e0ff */
[----:B------:R-:W-:-:S09]  /*0200*/  IADD3.X R7, PT, PT, RZ, R5, RZ, P1, !PT ;  /* 0x00000005ff077210 */ /* 0x000fd20000ffe4ff */
.L_x_12:
[----:B------:R-:W0:Y:S01]  /*0210*/  LDC.64 R16, c[0x0][0x388] ;  /* 0x0000e200ff107b82 */ /* 0x000e220000000a00 */
[----:B------:R-:W-:Y:S02]  /*0220*/  MOV R4, R6 ;  /* 0x0000000600047202 */ /* 0x000fe40000000f00 */
[----:B------:R-:W-:-:S05]  /*0230*/  MOV R5, R7 ;  /* 0x0000000700057202 */ /* 0x000fca0000000f00 */
[----:B------:R-:W2:Y:S04]  /*0240*/  LDG.E.CONSTANT R25, desc[UR4][R4.64+-0x10] ;  /* 0xfffff00404197981 */ /* 0x000ea8000c1e9900 */
[----:B------:R-:W3:Y:S04]  /*0250*/  LDG.E.CONSTANT R23, desc[UR4][R4.64+-0xc] ;  /* 0xfffff40404177981 */ /* 0x000ee8000c1e9900 */
[----:B------:R-:W4:Y:S04]  /*0260*/  LDG.E.CONSTANT R29, desc[UR4][R4.64+-0x8] ;  /* 0xfffff804041d7981 */ /* 0x000f28000c1e9900 */
[----:B------:R-:W5:Y:S01]  /*0270*/  LDG.E.CONSTANT R28, desc[UR4][R4.64+-0x4] ;  /* 0xfffffc04041c7981 */ /* 0x000f62000c1e9900 */
[----:B0-----:R-:W-:-:S05]  /*0280*/  IMAD.WIDE R16, R2, 0x4, R16 ;  /* 0x0000000402107825 */ /* 0x001fca00078e0210 */
[----:B------:R0:W2:Y:S01]  /*0290*/  LDG.E.CONSTANT R26, desc[UR4][R16.64] ;  /* 0x00000004101a7981 */ /* 0x0000a2000c1e9900 */
[----:B------:R-:W-:-:S04]  /*02a0*/  IMAD.WIDE R14, R3, 0x4, R16 ;  /* 0x00000004030e7825 */ /* 0x000fc800078e0210 */
[C---:B------:R-:W-:Y:S02]  /*02b0*/  IMAD.WIDE R6, R3.reuse, 0x4, R14 ;  /* 0x0000000403067825 */ /* 0x040fe400078e020e */
[----:B------:R-:W3:Y:S02]  /*02c0*/  LDG.E.CONSTANT R14, desc[UR4][R14.64] ;  /* 0x000000040e0e7981 */ /* 0x000ee4000c1e9900 */
[C---:B------:R-:W-:Y:S02]  /*02d0*/  IMAD.WIDE R10, R3.reuse, 0x4, R6 ;  /* 0x00000004030a7825 */ /* 0x040fe400078e0206 */
[----:B------:R-:W4:Y:S02]  /*02e0*/  LDG.E.CONSTANT R6, desc[UR4][R6.64] ;  /* 0x0000000406067981 */ /* 0x000f24000c1e9900 */
[C---:B------:R-:W-:Y:S02]  /*02f0*/  IMAD.WIDE R8, R3.reuse, 0x4, R10 ;  /* 0x0000000403087825 */ /* 0x040fe400078e020a */
[----:B------:R-:W5:Y:S02]  /*0300*/  LDG.E.CONSTANT R10, desc[UR4][R10.64] ;  /* 0x000000040a0a7981 */ /* 0x000f64000c1e9900 */
[----:B------:R-:W-:-:S02]  /*0310*/  IMAD.WIDE R12, R3, 0x4, R8 ;  /* 0x00000004030c7825 */ /* 0x000fc400078e0208 */
[----:B------:R-:W5:Y:S04]  /*0320*/  LDG.E.CONSTANT R7, desc[UR4][R4.64] ;  /* 0x0000000404077981 */ /* 0x000f68000c1e9900 */
[----:B------:R-:W5:Y:S01]  /*0330*/  LDG.E.CONSTANT R8, desc[UR4][R8.64] ;  /* 0x0000000408087981 */ /* 0x000f62000c1e9900 */
[----:B0-----:R-:W-:-:S03]  /*0340*/  IMAD.WIDE R16, R3, 0x4, R12 ;  /* 0x0000000403107825 */ /* 0x001fc600078e020c */
[----:B------:R-:W5:Y:S04]  /*0350*/  LDG.E.CONSTANT R12, desc[UR4][R12.64] ;  /* 0x000000040c0c7981 */ /* 0x000f68000c1e9900 */
[----:B------:R-:W5:Y:S04]  /*0360*/  LDG.E.CONSTANT R15, desc[UR4][R16.64] ;  /* 0x00000004100f7981 */ /* 0x000f68000c1e9900 */
[----:B------:R-:W5:Y:S04]  /*0370*/  LDG.E.CONSTANT R9, desc[UR4][R4.64+0x4] ;  /* 0x0000040404097981 */ /* 0x000f68000c1e9900 */
[----:B------:R-:W5:Y:S01]  /*0380*/  LDG.E.CONSTANT R11, desc[UR4][R4.64+0xc] ;  /* 0x00000c04040b7981 */ /* 0x000f62000c1e9900 */
[----:B--2---:R-:W-:Y:S01]  /*0390*/  FFMA R26, R25, R26, R24 ;  /* 0x0000001a191a7223 */ /* 0x004fe20000000018 */
[----:B------:R-:W-:-:S02]  /*03a0*/  IMAD.WIDE R24, R3, 0x4, R16 ;  /* 0x0000000403187825 */ /* 0x000fc400078e0210 */
[----:B------:R-:W2:Y:S04]  /*03b0*/  LDG.E.CONSTANT R16, desc[UR4][R4.64+0x8] ;  /* 0x0000080404107981 */ /* 0x000ea8000c1e9900 */
[----:B------:R-:W2:Y:S01]  /*03c0*/  LDG.E.CONSTANT R24, desc[UR4][R24.64] ;  /* 0x0000000418187981 */ /* 0x000ea2000c1e9900 */
[----:B---3--:R-:W-:Y:S01]  /*03d0*/  FFMA R14, R23, R14, R26 ;  /* 0x0000000e170e7223 */ /* 0x008fe2000000001a */
[----:B------:R-:W-:-:S03]  /*03e0*/  IADD3 R22, PT, PT, R22, 0x8, RZ ;  /* 0x0000000816167810 */ /* 0x000fc60007ffe0ff */
[----:B----4-:R-:W-:Y:S01]  /*03f0*/  FFMA R29, R29, R6, R14 ;  /* 0x000000061d1d7223 */ /* 0x010fe2000000000e */
[----:B------:R-:W-:-:S03]  /*0400*/  ISETP.NE.AND P1, PT, R22, RZ, PT ;  /* 0x000000ff1600720c */ /* 0x000fc60003f25270 */
[----:B-----5:R-:W-:Y:S01]  /*0410*/  FFMA R10, R28, R10, R29 ;  /* 0x0000000a1c0a7223 */ /* 0x020fe2000000001d */
[----:B------:R-:W-:-:S03]  /*0420*/  IADD3 R6, P2, PT, R4, 0x20, RZ ;  /* 0x0000002004067810 */ /* 0x000fc60007f5e0ff */
[----:B------:R-:W-:Y:S01]  /*0430*/  FFMA R8, R7, R8, R10 ;  /* 0x0000000807087223 */ /* 0x000fe2000000000a */
[----:B------:R-:W-:Y:S02]  /*0440*/  IADD3.X R7, PT, PT, RZ, R5, RZ, P2, !PT ;  /* 0x00000005ff077210 */ /* 0x000fe400017fe4ff */
[----:B------:R-:W-:Y:S01]  /*0450*/  LEA R2, R3, R2, 0x3 ;  /* 0x0000000203027211 */ /* 0x000fe200078e18ff */
[----:B------:R-:W-:-:S04]  /*0460*/  FFMA R9, R9, R12, R8 ;  /* 0x0000000c09097223 */ /* 0x000fc80000000008 */
[----:B--2---:R-:W-:-:S04]  /*0470*/  FFMA R16, R16, R15, R9 ;  /* 0x0000000f10107223 */ /* 0x004fc80000000009 */
[----:B------:R-:W-:Y:S01]  /*0480*/  FFMA R24, R11, R24, R16 ;  /* 0x000000180b187223 */ /* 0x000fe20000000010 */
[----:B------:R-:W-:Y:S06]  /*0490*/  @P1 BRA `(.L_x_12) ;  /* 0xfffffffc005c1947 */ /* 0x000fec000383ffff */
.L_x_11:
[----:B------:R-:W-:Y:S05]  /*04a0*/  @!P0 BRA `(.L_x_10) ;  /* 0x0000000000fc8947 */ /* 0x000fea0003800000 */
[----:B------:R-:W-:Y:S02]  /*04b0*/  ISETP.GE.U32.AND P1, PT, R27, 0x4, PT ;  /* 0x000000041b00780c */ /* 0x000fe40003f26070 */
[----:B------:R-:W-:-:S04]  /*04c0*/  LOP3.LUT R2, R19, 0x3, RZ, 0xc0, !PT ;  /* 0x0000000313027812 */ /* 0x000fc800078ec0ff */
[----:B------:R-:W-:-:S07]  /*04d0*/  ISETP.NE.AND P0, PT, R2, RZ, PT ;  /* 0x000000ff0200720c */ /* 0x000fce0003f05270 */
[----:B------:R-:W-:Y:S06]  /*04e0*/  @!P1 BRA `(.L_x_13) ;  /* 0x00000000006c9947 */ /* 0x000fec0003800000 */
[----:B------:R-:W0:Y:S01]  /*04f0*/  LDC.64 R6, c[0x0][0x388] ;  /* 0x0000e200ff067b82 */ /* 0x000e220000000a00 */
[----:B------:R-:W1:Y:S01]  /*0500*/  LDCU.64 UR6, c[0x0][0x380] ;  /* 0x00007000ff0677ac */ /* 0x000e620008000a00 */
[----:B------:R-:W-:Y:S01]  /*0510*/  IMAD R9, R21, R3, R18 ;  /* 0x0000000315097224 */ /* 0x000fe200078e0212 */
[CC--:B------:R-:W-:Y:S02]  /*0520*/  IADD3 R5, PT, PT, R20.reuse, R21.reuse, RZ ;  /* 0x0000001514057210 */ /* 0x0c0fe40007ffe0ff */
[----:B------:R-:W-:-:S03]  /*0530*/  IADD3 R10, P1, PT, R20, R21, RZ ;  /* 0x00000015140a7210 */ /* 0x000fc60007f3e0ff */
[----:B------:R-:W2:Y:S01]  /*0540*/  LDC.64 R14, c[0x0][0x380] ;  /* 0x0000e000ff0e7b82 */ /* 0x000ea20000000a00 */
[----:B0-----:R-:W-:-:S04]  /*0550*/  IMAD.WIDE R6, R9, 0x4, R6 ;  /* 0x0000000409067825 */ /* 0x001fc800078e0206 */
[----:B------:R-:W-:Y:S02]  /*0560*/  IMAD.WIDE R8, R3, 0x4, R6 ;  /* 0x0000000403087825 */ /* 0x000fe400078e0206 */
[----:B------:R-:W3:Y:S02]  /*0570*/  LDG.E.CONSTANT R6, desc[UR4][R6.64] ;  /* 0x0000000406067981 */ /* 0x000ee4000c1e9900 */
[----:B--2---:R-:W-:Y:S01]  /*0580*/  IMAD.WIDE.U32 R14, R5, 0x4, R14 ;  /* 0x00000004050e7825 */ /* 0x004fe200078e000e */
[----:B------:R-:W-:Y:S02]  /*0590*/  IADD3.X R5, PT, PT, RZ, RZ, RZ, P1, !PT ;  /* 0x000000ffff057210 */ /* 0x000fe40000ffe4ff */
[----:B-1----:R-:W-:-:S03]  /*05a0*/  LEA R4, P1, R10, UR6, 0x2 ;  /* 0x000000060a047c11 */ /* 0x002fc6000f8210ff */
[----:B------:R-:W3:Y:S01]  /*05b0*/  LDG.E.CONSTANT R15, desc[UR4][R14.64] ;  /* 0x000000040e0f7981 */ /* 0x000ee2000c1e9900 */
[----:B------:R-:W-:Y:S01]  /*05c0*/  LEA.HI.X R5, R10, UR7, R5, 0x2, P1 ;  /* 0x000000070a057c11 */ /* 0x000fe200088f1405 */
[C---:B------:R-:W-:Y:S02]  /*05d0*/  IMAD.WIDE R10, R3.reuse, 0x4, R8 ;  /* 0x00000004030a7825 */ /* 0x040fe400078e0208 */
[----:B------:R-:W2:Y:S04]  /*05e0*/  LDG.E.CONSTANT R8, desc[UR4][R8.64] ;  /* 0x0000000408087981 */ /* 0x000ea8000c1e9900 */
[----:B------:R-:W2:Y:S01]  /*05f0*/  LDG.E.CONSTANT R17, desc[UR4][R4.64+0x4] ;  /* 0x0000040404117981 */ /* 0x000ea2000c1e9900 */
[----:B------:R-:W-:-:S03]  /*0600*/  IMAD.WIDE R12, R3, 0x4, R10 ;  /* 0x00000004030c7825 */ /* 0x000fc600078e020a */
[----:B------:R-:W4:Y:S04]  /*0610*/  LDG.E.CONSTANT R22, desc[UR4][R10.64] ;  /* 0x000000040a167981 */ /* 0x000f28000c1e9900 */
[----:B------:R-:W4:Y:S04]  /*0620*/  LDG.E.CONSTANT R16, desc[UR4][R4.64+0x8] ;  /* 0x0000080404107981 */ /* 0x000f28000c1e9900 */
[----:B------:R-:W5:Y:S04]  /*0630*/  LDG.E.CONSTANT R23, desc[UR4][R4.64+0xc] ;  /* 0x00000c0404177981 */ /* 0x000f68000c1e9900 */
[----:B------:R-:W5:Y:S01]  /*0640*/  LDG.E.CONSTANT R12, desc[UR4][R12.64] ;  /* 0x000000040c0c7981 */ /* 0x000f62000c1e9900 */
[----:B------:R-:W-:Y:S01]  /*0650*/  IADD3 R21, PT, PT, R21, 0x4, RZ ;  /* 0x0000000415157810 */ /* 0x000fe20007ffe0ff */
[----:B---3--:R-:W-:-:S04]  /*0660*/  FFMA R24, R15, R6, R24 ;  /* 0x000000060f187223 */ /* 0x008fc80000000018 */
[----:B--2---:R-:W-:-:S04]  /*0670*/  FFMA R17, R17, R8, R24 ;  /* 0x0000000811117223 */ /* 0x004fc80000000018 */
[----:B----4-:R-:W-:-:S04]  /*0680*/  FFMA R16, R16, R22, R17 ;  /* 0x0000001610107223 */ /* 0x010fc80000000011 */
[----:B-----5:R-:W-:-:S07]  /*0690*/  FFMA R24, R23, R12, R16 ;  /* 0x0000000c17187223 */ /* 0x020fce0000000010 */
.L_x_13:
[----:B------:R-:W-:Y:S05]  /*06a0*/  @!P0 BRA `(.L_x_10) ;  /* 0x00000000007c8947 */ /* 0x000fea0003800000 */
[----:B------:R-:W-:Y:S01]  /*06b0*/  ISETP.NE.AND P1, PT, R2, 0x1, PT ;  /* 0x000000010200780c */ /* 0x000fe20003f25270 */
[----:B------:R-:W0:Y:S01]  /*06c0*/  LDC.64 R12, c[0x0][0x380] ;  /* 0x0000e000ff0c7b82 */ /* 0x000e220000000a00 */
[----:B------:R-:W-:-:S04]  /*06d0*/  LOP3.LUT R19, R19, 0x1, RZ, 0xc0, !PT ;  /* 0x0000000113137812 */ /* 0x000fc800078ec0ff */
[----:B------:R-:W-:-:S03]  /*06e0*/  ISETP.NE.U32.AND P0, PT, R19, 0x1, PT ;  /* 0x000000011300780c */ /* 0x000fc60003f05070 */
[----:B------:R-:W1:Y:S04]  /*06f0*/  LDC.64 R10, c[0x0][0x388] ;  /* 0x0000e200ff0a7b82 */ /* 0x000e680000000a00 */
[CC--:B------:R-:W-:Y:S02]  /*0700*/  @P1 IADD3 R15, PT, PT, R20.reuse, R21.reuse, RZ ;  /* 0x00000015140f1210 */ /* 0x0c0fe40007ffe0ff */
[----:B------:R-:W-:Y:S02]  /*0710*/  @P1 IADD3 R2, P2, PT, R20, R21, RZ ;  /* 0x0000001514021210 */ /* 0x000fe40007f5e0ff */
[----:B------:R-:W2:Y:S02]  /*0720*/  @P1 LDC.64 R4, c[0x0][0x380] ;  /* 0x0000e000ff041b82 */ /* 0x000ea40000000a00 */
[----:B------:R-:W-:-:S06]  /*0730*/  @P1 IADD3.X R14, PT, PT, RZ, RZ, RZ, P2, !PT ;  /* 0x000000ffff0e1210 */ /* 0x000fcc00017fe4ff */
[----:B------:R-:W3:Y:S01]  /*0740*/  LDC.64 R6, c[0x0][0x380] ;  /* 0x0000e000ff067b82 */ /* 0x000ee20000000a00 */
[----:B0-----:R-:W-:-:S04]  /*0750*/  @P1 IMAD.WIDE.U32 R12, R15, 0x4, R12 ;  /* 0x000000040f0c1825 */ /* 0x001fc800078e000c */
[C---:B------:R-:W-:Y:S01]  /*0760*/  @P1 IMAD R15, R21.reuse, R3, R18 ;  /* 0x00000003150f1224 */ /* 0x040fe200078e0212 */
[----:B------:R-:W-:Y:S01]  /*0770*/  @P1 IADD3 R21, PT, PT, R21, 0x2, RZ ;  /* 0x0000000215151810 */ /* 0x000fe20007ffe0ff */
[----:B------:R-:W4:Y:S01]  /*0780*/  @P1 LDG.E.CONSTANT R13, desc[UR4][R12.64] ;  /* 0x000000040c0d1981 */ /* 0x000f22000c1e9900 */
[----:B------:R-:W0:Y:S01]  /*0790*/  LDC.64 R8, c[0x0][0x388] ;  /* 0x0000e200ff087b82 */ /* 0x000e220000000a00 */
[----:B-1----:R-:W-:Y:S01]  /*07a0*/  @P1 IMAD.WIDE R10, R15, 0x4, R10 ;  /* 0x000000040f0a1825 */ /* 0x002fe200078e020a */
[----:B------:R-:W-:Y:S02]  /*07b0*/  @!P0 IADD3 R17, PT, PT, R20, R21, RZ ;  /* 0x0000001514118210 */ /* 0x000fe40007ffe0ff */
[----:B--2---:R-:W-:Y:S01]  /*07c0*/  @P1 LEA R4, P2, R2, R4, 0x2 ;  /* 0x0000000402041211 */ /* 0x004fe200078410ff */
[----:B------:R-:W-:-:S03]  /*07d0*/  @!P0 IMAD R21, R21, R3, R18 ;  /* 0x0000000315158224 */ /* 0x000fc600078e0212 */
[----:B------:R-:W-:Y:S01]  /*07e0*/  @P1 LEA.HI.X R5, R2, R5, R14, 0x2, P2 ;  /* 0x0000000502051211 */ /* 0x000fe200010f140e */
[----:B------:R-:W-:Y:S01]  /*07f0*/  @P1 IMAD.WIDE R14, R3, 0x4, R10 ;  /* 0x00000004030e1825 */ /* 0x000fe200078e020a */
[----:B------:R-:W4:Y:S03]  /*0800*/  @P1 LDG.E.CONSTANT R2, desc[UR4][R10.64] ;  /* 0x000000040a021981 */ /* 0x000f26000c1e9900 */
[----:B---3--:R-:W-:Y:S01]  /*0810*/  @!P0 IMAD.WIDE.U32 R6, R17, 0x4, R6 ;  /* 0x0000000411068825 */ /* 0x008fe200078e0006 */
[----:B------:R-:W2:Y:S04]  /*0820*/  @P1 LDG.E.CONSTANT R5, desc[UR4][R4.64+0x4] ;  /* 0x0000040404051981 */ /* 0x000ea8000c1e9900 */
[----:B------:R-:W2:Y:S01]  /*0830*/  @P1 LDG.E.CONSTANT R14, desc[UR4][R14.64] ;  /* 0x000000040e0e1981 */ /* 0x000ea2000c1e9900 */
[----:B0-----:R-:W-:-:S03]  /*0840*/  @!P0 IMAD.WIDE R8, R21, 0x4, R8 ;  /* 0x0000000415088825 */ /* 0x001fc600078e0208 */
[----:B------:R-:W3:Y:S04]  /*0850*/  @!P0 LDG.E.CONSTANT R7, desc[UR4][R6.64] ;  /* 0x0000000406078981 */ /* 0x000ee8000c1e9900 */
[----:B------:R-:W3:Y:S01]  /*0860*/  @!P0 LDG.E.CONSTANT R8, desc[UR4][R8.64] ;  /* 0x0000000408088981 */ /* 0x000ee2000c1e9900 */
[----:B----4-:R-:W-:-:S04]  /*0870*/  @P1 FFMA R2, R13, R2, R24 ;  /* 0x000000020d021223 */ /* 0x010fc80000000018 */
[----:B--2---:R-:W-:-:S04]  /*0880*/  @P1 FFMA R24, R5, R14, R2 ;  /* 0x0000000e05181223 */ /* 0x004fc80000000002 */
[----:B---3--:R-:W-:-:S07]  /*0890*/  @!P0 FFMA R24, R7, R8, R24 ;  /* 0x0000000807188223 */ /* 0x008fce0000000018 */
.L_x_10:
[----:B------:R-:W0:Y:S01]  /*08a0*/  LDC.64 R4, c[0x0][0x390] ;  /* 0x0000e400ff047b82 */ /* 0x000e220000000a00 */
[----:B------:R-:W-:-:S04]  /*08b0*/  IMAD R3, R0, R3, R18 ;  /* 0x0000000300037224 */ /* 0x000fc800078e0212 */
[----:B0-----:R-:W-:-:S05]  /*08c0*/  IMAD.WIDE R2, R3, 0x4, R4 ;  /* 0x0000000403027825 */ /* 0x001fca00078e0204 */
[----:B------:R-:W-:Y:S01]  /*08d0*/  STG.E desc[UR4][R2.64], R24 ;  /* 0x0000001802007986 */ /* 0x000fe2000c101904 */
[----:B------:R-:W-:Y:S05]  /*08e0*/  EXIT ;  /* 0x000000000000794d */ /* 0x000fea0003800000 */
.L_x_14:
        /* <DEDUP_REMOVED lines=9> */
.L_x_18:


//--------------------- .nv.shared._Z34mySgemm_tiled_nonconf_doublebufferPfS_S_iii --------------------------
	.section	.nv.shared._Z34mySgemm_tiled_nonconf_doublebufferPfS_S_iii,"aw",@nobits
	.sectionflags	@""
	.align	4
.nv.shared._Z34mySgemm_tiled_nonconf_doublebufferPfS_S_iii:
	.zero		17408


//--------------------- .nv.shared.reserved.0     --------------------------
	.section	.nv.shared.reserved.0,"aw",@nobits
	.weak		__nv_reservedSMEM_offset_0_alias
	.size		__nv_reservedSMEM_offset_0_alias, 0, 64
	.other		__nv_reservedSMEM_offset_0_alias,@"STO_CUDA_RESERVED_SHARED STV_DEFAULT"
__nv_reservedSMEM_offset_0_alias:
	.zero		0
	.zero		64


//--------------------- .nv.shared._Z21mySgemm_tiled_nonconfPfS_S_iii --------------------------
	.section	.nv.shared._Z21mySgemm_tiled_nonconfPfS_S_iii,"aw",@nobits
	.sectionflags	@""
	.align	4
.nv.shared._Z21mySgemm_tiled_nonconfPfS_S_iii:
	.zero		9216


//--------------------- .nv.shared._Z13mySgemm_tiledPfS_S_iii --------------------------
	.section	.nv.shared._Z13mySgemm_tiledPfS_S_iii,"aw",@nobits
	.sectionflags	@""
	.align	4
.nv.shared._Z13mySgemm_tiledPfS_S_iii:
	.zero		9216


//--------------------- .nv.constant0._Z34mySgemm_tiled_nonconf_doublebufferPfS_S_iii --------------------------
	.section	.nv.constant0._Z34mySgemm_tiled_nonconf_doublebufferPfS_S_iii,"a",@progbits
	.sectionflags	@""
	.align	4
.nv.constant0._Z34mySgemm_tiled_nonconf_doublebufferPfS_S_iii:
	.zero		932


//--------------------- .nv.constant0._Z21mySgemm_tiled_nonconfPfS_S_iii --------------------------
	.section	.nv.constant0._Z21mySgemm_tiled_nonconfPfS_S_iii,"a",@progbits
	.sectionflags	@""
	.align	4
.nv.constant0._Z21mySgemm_tiled_nonconfPfS_S_iii:
	.zero		932


//--------------------- .nv.constant0._Z13mySgemm_tiledPfS_S_iii --------------------------
	.section	.nv.constant0._Z13mySgemm_tiledPfS_S_iii,"a",@progbits
	.sectionflags	@""
	.align	4
.nv.constant0._Z13mySgemm_tiledPfS_S_iii:
	.zero		932


//--------------------- .nv.constant0._Z12mynaiveSgemmPfS_S_iii --------------------------
	.section	.nv.constant0._Z12mynaiveSgemmPfS_S_iii,"a",@progbits
	.sectionflags	@""
	.align	4
.nv.constant0._Z12mynaiveSgemmPfS_S_iii:
	.zero		932


//--------------------- SYMBOLS --------------------------

	.type		.nv.reservedSmem.offset0,@object
	.size		.nv.reservedSmem.offset0,0x4
	.type		.nv.reservedSmem.cap,@object
	.size		.nv.reservedSmem.cap,0x4
